	.target	sm_80

	.elftype	@"ET_EXEC"


//--------------------- .note.nv.tkinfo           --------------------------
	.section	.note.nv.tkinfo,"",@"SHT_NOTE"
	.sectionflags	@"SHF_NOTE_NV_TKINFO"
	.tkinfo
        /*0018*/ 	.word	0x00000002
        /*0030*/ 	.string	""
        /*0030*/ 	.string	"ptxas"
        /*0030*/ 	.string	"Cuda compilation tools, release 13.0, V13.0.88"
        /*0030*/ 	.string	"Build cuda_13.0.r13.0/compiler.36424714_0"
        /*0030*/ 	.string	"-v  -suppress-debug-info  -lineinfo  -arch sm_80 "



//--------------------- .note.nv.cuinfo           --------------------------
	.section	.note.nv.cuinfo,"",@"SHT_NOTE"
	.sectionflags	@"SHF_NOTE_NV_CUINFO"
        /*0018*/ 	.short	0x0002
        /*001a*/ 	.short	0x0050
        /*001c*/ 	.short	0x0082
	.zero		2


//--------------------- .nv.info                  --------------------------
	.section	.nv.info,"",@"SHT_CUDA_INFO"
	.align	4


	//----- nvinfo : EIATTR_REGCOUNT
	.align		4
        /*0000*/ 	.byte	0x04, 0x2f
        /*0002*/ 	.short	(.L_1 - .L_0)
	.align		4
.L_0:
        /*0004*/ 	.word	index@(matmul_kernel)
        /*0008*/ 	.word	0x00000080


	//----- nvinfo : EIATTR_FRAME_SIZE
	.align		4
.L_1:
        /*000c*/ 	.byte	0x04, 0x11
        /*000e*/ 	.short	(.L_3 - .L_2)
	.align		4
.L_2:
        /*0010*/ 	.word	index@(matmul_kernel)
        /*0014*/ 	.word	0x00000008


	//----- nvinfo : EIATTR_MIN_STACK_SIZE
	.align		4
.L_3:
        /*0018*/ 	.byte	0x04, 0x12
        /*001a*/ 	.short	(.L_5 - .L_4)
	.align		4
.L_4:
        /*001c*/ 	.word	index@(matmul_kernel)
        /*0020*/ 	.word	0x00000008
.L_5:


//--------------------- .nv.info.matmul_kernel    --------------------------
	.section	.nv.info.matmul_kernel,"",@"SHT_CUDA_INFO"
	.sectionflags	@""
	.align	4


	//----- nvinfo : EIATTR_CUDA_API_VERSION
	.align		4
        /*0000*/ 	.byte	0x04, 0x37
        /*0002*/ 	.short	(.L_7 - .L_6)
.L_6:
        /*0004*/ 	.word	0x00000082


	//----- nvinfo : EIATTR_SW2861232_WAR
	.align		4
.L_7:
        /*0008*/ 	.byte	0x01, 0x35
	.zero		2


	//----- nvinfo : EIATTR_PARAM_CBANK
	.align		4
        /*000c*/ 	.byte	0x04, 0x0a
        /*000e*/ 	.short	(.L_9 - .L_8)
	.align		4
.L_8:
        /*0010*/ 	.word	index@(.nv.constant0.matmul_kernel)
        /*0014*/ 	.short	0x0160
        /*0016*/ 	.short	0x0050


	//----- nvinfo : EIATTR_CBANK_PARAM_SIZE
	.align		4
.L_9:
        /*0018*/ 	.byte	0x03, 0x19
        /*001a*/ 	.short	0x0050


	//----- nvinfo : EIATTR_KPARAM_INFO
	.align		4
        /*001c*/ 	.byte	0x04, 0x17
        /*001e*/ 	.short	(.L_11 - .L_10)
.L_10:
        /*0020*/ 	.word	0x00000000
        /*0024*/ 	.short	0x000d
        /*0026*/ 	.short	0x0048
        /*0028*/ 	.byte	0x00, 0xf4, 0x21, 0x00


	//----- nvinfo : EIATTR_KPARAM_INFO
	.align		4
.L_11:
        /*002c*/ 	.byte	0x04, 0x17
        /*002e*/ 	.short	(.L_13 - .L_12)
.L_12:
        /*0030*/ 	.word	0x00000000
        /*0034*/ 	.short	0x000c
        /*0036*/ 	.short	0x0040
        /*0038*/ 	.byte	0x00, 0xf4, 0x21, 0x00


	//----- nvinfo : EIATTR_KPARAM_INFO
	.align		4
.L_13:
        /*003c*/ 	.byte	0x04, 0x17
        /*003e*/ 	.short	(.L_15 - .L_14)
.L_14:
        /*0040*/ 	.word	0x00000000
        /*0044*/ 	.short	0x000b
        /*0046*/ 	.short	0x0038
        /*0048*/ 	.byte	0x00, 0xf0, 0x11, 0x00


	//----- nvinfo : EIATTR_KPARAM_INFO
	.align		4
.L_15:
        /*004c*/ 	.byte	0x04, 0x17
        /*004e*/ 	.short	(.L_17 - .L_16)
.L_16:
        /*0050*/ 	.word	0x00000000
        /*0054*/ 	.short	0x000a
        /*0056*/ 	.short	0x0034
        /*0058*/ 	.byte	0x00, 0xf0, 0x11, 0x00


	//----- nvinfo : EIATTR_KPARAM_INFO
	.align		4
.L_17:
        /*005c*/ 	.byte	0x04, 0x17
        /*005e*/ 	.short	(.L_19 - .L_18)
.L_18:
        /*0060*/ 	.word	0x00000000
        /*0064*/ 	.short	0x0009
        /*0066*/ 	.short	0x0030
        /*0068*/ 	.byte	0x00, 0xf0, 0x11, 0x00


	//----- nvinfo : EIATTR_KPARAM_INFO
	.align		4
.L_19:
        /*006c*/ 	.byte	0x04, 0x17
        /*006e*/ 	.short	(.L_21 - .L_20)
.L_20:
        /*0070*/ 	.word	0x00000000
        /*0074*/ 	.short	0x0008
        /*0076*/ 	.short	0x002c
        /*0078*/ 	.byte	0x00, 0xf0, 0x11, 0x00


	//----- nvinfo : EIATTR_KPARAM_INFO
	.align		4
.L_21:
        /*007c*/ 	.byte	0x04, 0x17
        /*007e*/ 	.short	(.L_23 - .L_22)
.L_22:
        /*0080*/ 	.word	0x00000000
        /*0084*/ 	.short	0x0007
        /*0086*/ 	.short	0x0028
        /*0088*/ 	.byte	0x00, 0xf0, 0x11, 0x00


	//----- nvinfo : EIATTR_KPARAM_INFO
	.align		4
.L_23:
        /*008c*/ 	.byte	0x04, 0x17
        /*008e*/ 	.short	(.L_25 - .L_24)
.L_24:
        /*0090*/ 	.word	0x00000000
        /*0094*/ 	.short	0x0006
        /*0096*/ 	.short	0x0024
        /*0098*/ 	.byte	0x00, 0xf0, 0x11, 0x00


	//----- nvinfo : EIATTR_KPARAM_INFO
	.align		4
.L_25:
        /*009c*/ 	.byte	0x04, 0x17
        /*009e*/ 	.short	(.L_27 - .L_26)
.L_26:
        /*00a0*/ 	.word	0x00000000
        /*00a4*/ 	.short	0x0005
        /*00a6*/ 	.short	0x0020
        /*00a8*/ 	.byte	0x00, 0xf0, 0x11, 0x00


	//----- nvinfo : EIATTR_KPARAM_INFO
	.align		4
.L_27:
        /*00ac*/ 	.byte	0x04, 0x17
        /*00ae*/ 	.short	(.L_29 - .L_28)
.L_28:
        /*00b0*/ 	.word	0x00000000
        /*00b4*/ 	.short	0x0004
        /*00b6*/ 	.short	0x001c
        /*00b8*/ 	.byte	0x00, 0xf0, 0x11, 0x00


	//----- nvinfo : EIATTR_KPARAM_INFO
	.align		4
.L_29:
        /*00bc*/ 	.byte	0x04, 0x17
        /*00be*/ 	.short	(.L_31 - .L_30)
.L_30:
        /*00c0*/ 	.word	0x00000000
        /*00c4*/ 	.short	0x0003
        /*00c6*/ 	.short	0x0018
        /*00c8*/ 	.byte	0x00, 0xf0, 0x11, 0x00


	//----- nvinfo : EIATTR_KPARAM_INFO
	.align		4
.L_31:
        /*00cc*/ 	.byte	0x04, 0x17
        /*00ce*/ 	.short	(.L_33 - .L_32)
.L_32:
        /*00d0*/ 	.word	0x00000000
        /*00d4*/ 	.short	0x0002
        /*00d6*/ 	.short	0x0010
        /*00d8*/ 	.byte	0x00, 0xf4, 0x21, 0x00


	//----- nvinfo : EIATTR_KPARAM_INFO
	.align		4
.L_33:
        /*00dc*/ 	.byte	0x04, 0x17
        /*00de*/ 	.short	(.L_35 - .L_34)
.L_34:
        /*00e0*/ 	.word	0x00000000
        /*00e4*/ 	.short	0x0001
        /*00e6*/ 	.short	0x0008
        /*00e8*/ 	.byte	0x00, 0xf4, 0x21, 0x00


	//----- nvinfo : EIATTR_KPARAM_INFO
	.align		4
.L_35:
        /*00ec*/ 	.byte	0x04, 0x17
        /*00ee*/ 	.short	(.L_37 - .L_36)
.L_36:
        /*00f0*/ 	.word	0x00000000
        /*00f4*/ 	.short	0x0000
        /*00f6*/ 	.short	0x0000
        /*00f8*/ 	.byte	0x00, 0xf4, 0x21, 0x00


	//----- nvinfo : EIATTR_MAXREG_COUNT
	.align		4
.L_37:
        /*00fc*/ 	.byte	0x03, 0x1b
        /*00fe*/ 	.short	0x0080


	//----- nvinfo : EIATTR_NUM_BARRIERS
	.align		4
        /*0100*/ 	.byte	0x02, 0x4c
        /*0102*/ 	.byte	0x01
	.zero		1


	//----- nvinfo : EIATTR_ANNOTATIONS
	.align		4
        /*0104*/ 	.byte	0x04, 0x55
        /*0106*/ 	.short	(.L_39 - .L_38)


	//   ....[0]....
.L_38:
        /*0108*/ 	.word	0x00000001
        /*010c*/ 	.byte	0x90, 0x07, 0x00, 0x00, 0x01, 0x00, 0x00, 0x00, 0x80, 0x11, 0x00, 0x00, 0x01, 0x00, 0x00, 0x00
        /*011c*/ 	.byte	0xf0, 0x2c, 0x00, 0x00


	//----- nvinfo : EIATTR_MERCURY_ISA_VERSION
	.align		4
.L_39:
        /*0120*/ 	.byte	0x03, 0x5f
        /*0122*/ 	.short	0x0000


	//----- nvinfo : EIATTR_EXIT_INSTR_OFFSETS
	.align		4
        /*0124*/ 	.byte	0x04, 0x1c
        /*0126*/ 	.short	(.L_41 - .L_40)


	//   ....[0]....
.L_40:
        /*0128*/ 	.word	0x00003c90


	//   ....[1]....
        /*012c*/ 	.word	0x00003cc0


	//----- nvinfo : EIATTR_REQNTID
	.align		4
.L_41:
        /*0130*/ 	.byte	0x04, 0x10
        /*0132*/ 	.short	(.L_43 - .L_42)
.L_42:
        /*0134*/ 	.word	0x00000200
        /*0138*/ 	.word	0x00000001
        /*013c*/ 	.word	0x00000001
.L_43:


//--------------------- .nv.callgraph             --------------------------
	.section	.nv.callgraph,"",@"SHT_CUDA_CALLGRAPH"
	.align	4
	.sectionentsize	8
	.align		4
        /*0000*/ 	.word	0x00000000
	.align		4
        /*0004*/ 	.word	0xffffffff
	.align		4
        /*0008*/ 	.word	0x00000000
	.align		4
        /*000c*/ 	.word	0xfffffffe
	.align		4
        /*0010*/ 	.word	0x00000000
	.align		4
        /*0014*/ 	.word	0xfffffffd
	.align		4
        /*0018*/ 	.word	0x00000000
	.align		4
        /*001c*/ 	.word	0xfffffffc


//--------------------- .nv.rel.action            --------------------------
	.section	.nv.rel.action,"",@"SHT_CUDA_RELOCINFO"
	.align	8
	.sectionentsize	8
        /*0000*/ 	.byte	0x73, 0x00, 0x00, 0x00, 0x00, 0x00, 0x00, 0x00, 0x00, 0x00, 0x00, 0x11, 0x25, 0x00, 0x05, 0x36


//--------------------- .nv.constant0.matmul_kernel --------------------------
	.section	.nv.constant0.matmul_kernel,"a",@progbits
	.sectionflags	@""
	.align	4
.nv.constant0.matmul_kernel:
	.zero		432


//--------------------- .text.matmul_kernel       --------------------------
	.section	.text.matmul_kernel,"ax",@progbits
	.sectioninfo	@"SHI_REGISTERS=128"
	.align	128
        .global         matmul_kernel
        .type           matmul_kernel,@function
        .size           matmul_kernel,(.L_x_5 - matmul_kernel)
        .other          matmul_kernel,@"STO_CUDA_ENTRY STV_DEFAULT"
matmul_kernel:
.text.matmul_kernel:
[----:B------:R-:W-:Y:S02]  /*0000*/  IMAD.MOV.U32 R1, RZ, RZ, c[0x0][0x28] ;  /* 0x00000a00ff017624 */ /* 0x000fe400078e00ff */
[----:B------:R-:W-:Y:S01]  /*0010*/  IMAD.MOV.U32 R0, RZ, RZ, c[0x0][0x17c] ;  /* 0x00005f00ff007624 */ /* 0x000fe200078e00ff */
[----:B------:R-:W0:Y:S01]  /*0020*/  S2R R5, SR_CTAID.X ;  /* 0x0000000000057919 */ /* 0x000e220000002500 */
[----:B------:R-:W-:Y:S01]  /*0030*/  IMAD.MOV.U32 R97, RZ, RZ, c[0x0][0x180] ;  /* 0x00006000ff617624 */ /* 0x000fe200078e00ff */
[----:B------:R-:W-:Y:S01]  /*0040*/  ULDC UR4, c[0x0][0x180] ;  /* 0x0000600000047ab9 */ /* 0x000fe20000000800 */
[----:B------:R-:W-:Y:S01]  /*0050*/  IADD3 R1, R1, -0x8, RZ ;  /* 0xfffffff801017810 */ /* 0x000fe20007ffe0ff */
[----:B------:R-:W1:Y:S01]  /*0060*/  S2R R37, SR_TID.X ;  /* 0x0000000000257919 */ /* 0x000e620000002100 */
[----:B------:R-:W-:Y:S01]  /*0070*/  IADD3 R0, R0, 0x3f, RZ ;  /* 0x0000003f00007810 */ /* 0x000fe20007ffe0ff */
[----:B------:R-:W-:Y:S01]  /*0080*/  ULDC.64 UR6, c[0x0][0x118] ;  /* 0x0000460000067ab9 */ /* 0x000fe20000000a00 */
[----:B------:R-:W-:Y:S02]  /*0090*/  IADD3 R97, R97, 0x3f, RZ ;  /* 0x0000003f61617810 */ /* 0x000fe40007ffe0ff */
[----:B------:R-:W-:-:S04]  /*00a0*/  SHF.R.S32.HI R3, RZ, 0x1f, R0 ;  /* 0x0000001fff037819 */ /* 0x000fc80000011400 */
[----:B------:R-:W-:-:S04]  /*00b0*/  LEA.HI R3, R3, R0, RZ, 0x6 ;  /* 0x0000000003037211 */ /* 0x000fc800078f30ff */
[----:B------:R-:W-:-:S05]  /*00c0*/  SHF.R.S32.HI R3, RZ, 0x6, R3 ;  /* 0x00000006ff037819 */ /* 0x000fca0000011403 */
[----:B------:R-:W-:Y:S01]  /*00d0*/  IMAD.SHL.U32 R4, R3, 0x8, RZ ;  /* 0x0000000803047824 */ /* 0x000fe200078e00ff */
[----:B0-----:R-:W-:-:S04]  /*00e0*/  IABS R8, R5 ;  /* 0x0000000500087213 */ /* 0x001fc80000000000 */
[-C--:B------:R-:W-:Y:S02]  /*00f0*/  IABS R7, R4.reuse ;  /* 0x0000000400077213 */ /* 0x080fe40000000000 */
[----:B------:R-:W-:Y:S02]  /*0100*/  IABS R10, R4 ;  /* 0x00000004000a7213 */ /* 0x000fe40000000000 */
[----:B------:R-:W0:Y:S01]  /*0110*/  I2F.RP R0, R7 ;  /* 0x0000000700007306 */ /* 0x000e220000209400 */
[----:B-1----:R-:W-:Y:S02]  /*0120*/  SHF.R.U32.HI R94, RZ, 0x8, R37 ;  /* 0x00000008ff5e7819 */ /* 0x002fe40000011625 */
[----:B------:R-:W-:Y:S02]  /*0130*/  LOP3.LUT R38, R37, 0x1c0, RZ, 0xc0, !PT ;  /* 0x000001c025267812 */ /* 0x000fe400078ec0ff */
[----:B------:R-:W-:-:S04]  /*0140*/  SGXT.U32 R94, R94, 0x1 ;  /* 0x000000015e5e781a */ /* 0x000fc80000000000 */
[C---:B------:R-:W-:Y:S02]  /*0150*/  LOP3.LUT R26, R94.reuse, 0x2, RZ, 0xfc, !PT ;  /* 0x000000025e1a7812 */ /* 0x040fe400078efcff */
[C---:B------:R-:W-:Y:S02]  /*0160*/  LOP3.LUT R27, R94.reuse, 0x4, RZ, 0xfc, !PT ;  /* 0x000000045e1b7812 */ /* 0x040fe400078efcff */
[C---:B------:R-:W-:Y:S02]  /*0170*/  LOP3.LUT R28, R94.reuse, 0x6, RZ, 0xfc, !PT ;  /* 0x000000065e1c7812 */ /* 0x040fe400078efcff */
[C---:B------:R-:W-:Y:S01]  /*0180*/  LOP3.LUT R29, R94.reuse, 0x8, RZ, 0xfc, !PT ;  /* 0x000000085e1d7812 */ /* 0x040fe200078efcff */
[----:B0-----:R-:W0:Y:S01]  /*0190*/  MUFU.RCP R0, R0 ;  /* 0x0000000000007308 */ /* 0x001e220000001000 */
[C---:B------:R-:W-:Y:S02]  /*01a0*/  LOP3.LUT R30, R94.reuse, 0xa, RZ, 0xfc, !PT ;  /* 0x0000000a5e1e7812 */ /* 0x040fe400078efcff */
[----:B------:R-:W-:-:S02]  /*01b0*/  LOP3.LUT R31, R94, 0xc, RZ, 0xfc, !PT ;  /* 0x0000000c5e1f7812 */ /* 0x000fc400078efcff */
[C---:B------:R-:W-:Y:S02]  /*01c0*/  LOP3.LUT R32, R94.reuse, 0xe, RZ, 0xfc, !PT ;  /* 0x0000000e5e207812 */ /* 0x040fe400078efcff */
[C---:B------:R-:W-:Y:S02]  /*01d0*/  LOP3.LUT R33, R94.reuse, 0x10, RZ, 0xfc, !PT ;  /* 0x000000105e217812 */ /* 0x040fe400078efcff */
[C---:B------:R-:W-:Y:S02]  /*01e0*/  LOP3.LUT R34, R94.reuse, 0x12, RZ, 0xfc, !PT ;  /* 0x000000125e227812 */ /* 0x040fe400078efcff */
[C---:B------:R-:W-:Y:S02]  /*01f0*/  LOP3.LUT R35, R94.reuse, 0x14, RZ, 0xfc, !PT ;  /* 0x000000145e237812 */ /* 0x040fe400078efcff */
[C---:B------:R-:W-:Y:S02]  /*0200*/  LOP3.LUT R36, R94.reuse, 0x16, RZ, 0xfc, !PT ;  /* 0x000000165e247812 */ /* 0x040fe400078efcff */
[----:B------:R-:W-:-:S02]  /*0210*/  LOP3.LUT R125, R94, 0x18, RZ, 0xfc, !PT ;  /* 0x000000185e7d7812 */ /* 0x000fc400078efcff */
[----:B0-----:R-:W-:Y:S01]  /*0220*/  IADD3 R2, R0, 0xffffffe, RZ ;  /* 0x0ffffffe00027810 */ /* 0x001fe20007ffe0ff */
[----:B------:R-:W-:Y:S01]  /*0230*/  IMAD.MOV R0, RZ, RZ, -R10 ;  /* 0x000000ffff007224 */ /* 0x000fe200078e0a0a */
[C---:B------:R-:W-:Y:S02]  /*0240*/  LOP3.LUT R124, R94.reuse, 0x1a, RZ, 0xfc, !PT ;  /* 0x0000001a5e7c7812 */ /* 0x040fe400078efcff */
[----:B------:R0:W1:Y:S01]  /*0250*/  F2I.FTZ.U32.TRUNC.NTZ R3, R2 ;  /* 0x0000000200037305 */ /* 0x000062000021f000 */
[C---:B------:R-:W-:Y:S02]  /*0260*/  LOP3.LUT R123, R94.reuse, 0x1c, RZ, 0xfc, !PT ;  /* 0x0000001c5e7b7812 */ /* 0x040fe400078efcff */
[C---:B------:R-:W-:Y:S02]  /*0270*/  LOP3.LUT R122, R94.reuse, 0x1e, RZ, 0xfc, !PT ;  /* 0x0000001e5e7a7812 */ /* 0x040fe400078efcff */
[C---:B------:R-:W-:Y:S02]  /*0280*/  LOP3.LUT R120, R94.reuse, 0x20, RZ, 0xfc, !PT ;  /* 0x000000205e787812 */ /* 0x040fe400078efcff */
[C---:B------:R-:W-:Y:S01]  /*0290*/  LOP3.LUT R119, R94.reuse, 0x22, RZ, 0xfc, !PT ;  /* 0x000000225e777812 */ /* 0x040fe200078efcff */
[----:B0-----:R-:W-:Y:S01]  /*02a0*/  IMAD.MOV.U32 R2, RZ, RZ, RZ ;  /* 0x000000ffff027224 */ /* 0x001fe200078e00ff */
[----:B------:R-:W-:-:S02]  /*02b0*/  LOP3.LUT R118, R94, 0x24, RZ, 0xfc, !PT ;  /* 0x000000245e767812 */ /* 0x000fc400078efcff */
[C---:B------:R-:W-:Y:S02]  /*02c0*/  LOP3.LUT R117, R94.reuse, 0x26, RZ, 0xfc, !PT ;  /* 0x000000265e757812 */ /* 0x040fe400078efcff */
[C---:B------:R-:W-:Y:S01]  /*02d0*/  LOP3.LUT R116, R94.reuse, 0x28, RZ, 0xfc, !PT ;  /* 0x000000285e747812 */ /* 0x040fe200078efcff */
[--C-:B-1----:R-:W-:Y:S01]  /*02e0*/  IMAD.MOV R6, RZ, RZ, -R3.reuse ;  /* 0x000000ffff067224 */ /* 0x102fe200078e0a03 */
[C---:B------:R-:W-:Y:S02]  /*02f0*/  LOP3.LUT R115, R94.reuse, 0x2a, RZ, 0xfc, !PT ;  /* 0x0000002a5e737812 */ /* 0x040fe400078efcff */
[----:B------:R-:W-:Y:S01]  /*0300*/  LOP3.LUT R114, R94, 0x2c, RZ, 0xfc, !PT ;  /* 0x0000002c5e727812 */ /* 0x000fe200078efcff */
[----:B------:R-:W-:Y:S01]  /*0310*/  IMAD R9, R6, R7, RZ ;  /* 0x0000000706097224 */ /* 0x000fe200078e02ff */
[C---:B------:R-:W-:Y:S01]  /*0320*/  LOP3.LUT R113, R94.reuse, 0x2e, RZ, 0xfc, !PT ;  /* 0x0000002e5e717812 */ /* 0x040fe200078efcff */
[----:B------:R-:W-:Y:S01]  /*0330*/  IMAD.MOV.U32 R6, RZ, RZ, R8 ;  /* 0x000000ffff067224 */ /* 0x000fe200078e0008 */
[C---:B------:R-:W-:Y:S01]  /*0340*/  LOP3.LUT R112, R94.reuse, 0x30, RZ, 0xfc, !PT ;  /* 0x000000305e707812 */ /* 0x040fe200078efcff */
[----:B------:R-:W-:Y:S01]  /*0350*/  IMAD.HI.U32 R3, R3, R9, R2 ;  /* 0x0000000903037227 */ /* 0x000fe200078e0002 */
[----:B------:R-:W-:-:S02]  /*0360*/  LOP3.LUT R111, R94, 0x32, RZ, 0xfc, !PT ;  /* 0x000000325e6f7812 */ /* 0x000fc400078efcff */
[C---:B------:R-:W-:Y:S02]  /*0370*/  LOP3.LUT R110, R94.reuse, 0x34, RZ, 0xfc, !PT ;  /* 0x000000345e6e7812 */ /* 0x040fe400078efcff */
[C---:B------:R-:W-:Y:S01]  /*0380*/  LOP3.LUT R109, R94.reuse, 0x36, RZ, 0xfc, !PT ;  /* 0x000000365e6d7812 */ /* 0x040fe200078efcff */
[----:B------:R-:W-:Y:S01]  /*0390*/  IMAD.HI.U32 R3, R3, R6, RZ ;  /* 0x0000000603037227 */ /* 0x000fe200078e00ff */
[C---:B------:R-:W-:Y:S02]  /*03a0*/  LOP3.LUT R108, R94.reuse, 0x38, RZ, 0xfc, !PT ;  /* 0x000000385e6c7812 */ /* 0x040fe400078efcff */
[C---:B------:R-:W-:Y:S01]  /*03b0*/  LOP3.LUT R107, R94.reuse, 0x3a, RZ, 0xfc, !PT ;  /* 0x0000003a5e6b7812 */ /* 0x040fe200078efcff */
[----:B------:R-:W-:Y:S01]  /*03c0*/  IMAD R0, R3, R0, R6 ;  /* 0x0000000003007224 */ /* 0x000fe200078e0206 */
[C---:B------:R-:W-:Y:S02]  /*03d0*/  LOP3.LUT R106, R94.reuse, 0x3c, RZ, 0xfc, !PT ;  /* 0x0000003c5e6a7812 */ /* 0x040fe400078efcff */
[----:B------:R-:W-:-:S02]  /*03e0*/  LOP3.LUT R105, R94, 0x3e, RZ, 0xfc, !PT ;  /* 0x0000003e5e697812 */ /* 0x000fc400078efcff */
[----:B------:R-:W-:-:S13]  /*03f0*/  ISETP.GT.U32.AND P1, PT, R7, R0, PT ;  /* 0x000000000700720c */ /* 0x000fda0003f24070 */
[----:B------:R-:W-:Y:S01]  /*0400*/  @!P1 IMAD.IADD R0, R0, 0x1, -R7 ;  /* 0x0000000100009824 */ /* 0x000fe200078e0a07 */
[----:B------:R-:W-:Y:S02]  /*0410*/  @!P1 IADD3 R3, R3, 0x1, RZ ;  /* 0x0000000103039810 */ /* 0x000fe40007ffe0ff */
[----:B------:R-:W-:Y:S02]  /*0420*/  ISETP.NE.AND P1, PT, R4, RZ, PT ;  /* 0x000000ff0400720c */ /* 0x000fe40003f25270 */
[----:B------:R-:W-:Y:S02]  /*0430*/  ISETP.GE.U32.AND P0, PT, R0, R7, PT ;  /* 0x000000070000720c */ /* 0x000fe40003f06070 */
[----:B------:R-:W-:-:S04]  /*0440*/  LOP3.LUT R0, R5, R4, RZ, 0x3c, !PT ;  /* 0x0000000405007212 */ /* 0x000fc800078e3cff */
[----:B------:R-:W-:Y:S01]  /*0450*/  ISETP.GE.AND P2, PT, R0, RZ, PT ;  /* 0x000000ff0000720c */ /* 0x000fe20003f46270 */
[----:B------:R-:W-:-:S05]  /*0460*/  IMAD.MOV.U32 R0, RZ, RZ, c[0x0][0x178] ;  /* 0x00005e00ff007624 */ /* 0x000fca00078e00ff */
[----:B------:R-:W-:Y:S02]  /*0470*/  IADD3 R0, R0, 0xff, RZ ;  /* 0x000000ff00007810 */ /* 0x000fe40007ffe0ff */
[----:B------:R-:W-:-:S05]  /*0480*/  @P0 IADD3 R3, R3, 0x1, RZ ;  /* 0x0000000103030810 */ /* 0x000fca0007ffe0ff */
[----:B------:R-:W-:Y:S01]  /*0490*/  IMAD.MOV.U32 R2, RZ, RZ, R3 ;  /* 0x000000ffff027224 */ /* 0x000fe200078e0003 */
[----:B------:R-:W-:-:S03]  /*04a0*/  SHF.R.S32.HI R3, RZ, 0x1f, R0 ;  /* 0x0000001fff037819 */ /* 0x000fc60000011400 */
[----:B------:R-:W-:Y:S01]  /*04b0*/  @!P2 IMAD.MOV R2, RZ, RZ, -R2 ;  /* 0x000000ffff02a224 */ /* 0x000fe200078e0a02 */
[----:B------:R-:W-:Y:S02]  /*04c0*/  @!P1 LOP3.LUT R2, RZ, R4, RZ, 0x33, !PT ;  /* 0x00000004ff029212 */ /* 0x000fe400078e33ff */
[----:B------:R-:W-:-:S03]  /*04d0*/  LEA.HI R3, R3, R0, RZ, 0x8 ;  /* 0x0000000003037211 */ /* 0x000fc600078f40ff */
[----:B------:R-:W-:Y:S02]  /*04e0*/  IMAD.SHL.U32 R6, R2, 0x8, RZ ;  /* 0x0000000802067824 */ /* 0x000fe400078e00ff */
[----:B------:R-:W-:-:S03]  /*04f0*/  IMAD.MOV R2, RZ, RZ, -R2 ;  /* 0x000000ffff027224 */ /* 0x000fc600078e0a02 */
[----:B------:R-:W-:Y:S01]  /*0500*/  LEA.HI.SX32 R3, R3, -R6, 0x18 ;  /* 0x8000000603037211 */ /* 0x000fe200078fc2ff */
[----:B------:R-:W-:-:S03]  /*0510*/  IMAD R4, R4, R2, R5 ;  /* 0x0000000204047224 */ /* 0x000fc600078e0205 */
[----:B------:R-:W-:Y:S02]  /*0520*/  IMNMX R11, R3, 0x8, PT ;  /* 0x00000008030b7817 */ /* 0x000fe40003800200 */
[----:B------:R-:W-:Y:S02]  /*0530*/  IABS R9, R4 ;  /* 0x0000000400097213 */ /* 0x000fe40000000000 */
[----:B------:R-:W-:-:S04]  /*0540*/  IABS R7, R11 ;  /* 0x0000000b00077213 */ /* 0x000fc80000000000 */
[----:B------:R-:W0:Y:S08]  /*0550*/  I2F.RP R0, R7 ;  /* 0x0000000700007306 */ /* 0x000e300000209400 */
[----:B0-----:R-:W0:Y:S02]  /*0560*/  MUFU.RCP R0, R0 ;  /* 0x0000000000007308 */ /* 0x001e240000001000 */
[----:B0-----:R-:W-:-:S06]  /*0570*/  IADD3 R3, R0, 0xffffffe, RZ ;  /* 0x0ffffffe00037810 */ /* 0x001fcc0007ffe0ff */
[----:B------:R-:W0:Y:S02]  /*0580*/  F2I.FTZ.U32.TRUNC.NTZ R3, R3 ;  /* 0x0000000300037305 */ /* 0x000e24000021f000 */
[----:B0-----:R-:W-:-:S04]  /*0590*/  IMAD.MOV R8, RZ, RZ, -R3 ;  /* 0x000000ffff087224 */ /* 0x001fc800078e0a03 */
[----:B------:R-:W-:Y:S01]  /*05a0*/  IMAD.MOV.U32 R2, RZ, RZ, R8 ;  /* 0x000000ffff027224 */ /* 0x000fe200078e0008 */
[----:B------:R-:W-:-:S03]  /*05b0*/  IABS R8, R11 ;  /* 0x0000000b00087213 */ /* 0x000fc60000000000 */
[----:B------:R-:W-:Y:S02]  /*05c0*/  IMAD R5, R2, R7, RZ ;  /* 0x0000000702057224 */ /* 0x000fe400078e02ff */
[----:B------:R-:W-:Y:S02]  /*05d0*/  IMAD.MOV.U32 R2, RZ, RZ, RZ ;  /* 0x000000ffff027224 */ /* 0x000fe400078e00ff */
[----:B------:R-:W-:Y:S02]  /*05e0*/  IMAD.MOV R0, RZ, RZ, -R8 ;  /* 0x000000ffff007224 */ /* 0x000fe400078e0a08 */
[----:B------:R-:W-:-:S06]  /*05f0*/  IMAD.HI.U32 R2, R3, R5, R2 ;  /* 0x0000000503027227 */ /* 0x000fcc00078e0002 */
[----:B------:R-:W-:-:S04]  /*0600*/  IMAD.HI.U32 R2, R2, R9, RZ ;  /* 0x0000000902027227 */ /* 0x000fc800078e00ff */
[----:B------:R-:W-:Y:S01]  /*0610*/  IMAD R0, R2, R0, R9 ;  /* 0x0000000002007224 */ /* 0x000fe200078e0209 */
[----:B------:R-:W-:-:S04]  /*0620*/  LOP3.LUT R9, R37, 0xff, RZ, 0xc0, !PT ;  /* 0x000000ff25097812 */ /* 0x000fc800078ec0ff */
[----:B------:R-:W-:-:S13]  /*0630*/  ISETP.GT.U32.AND P1, PT, R7, R0, PT ;  /* 0x000000000700720c */ /* 0x000fda0003f24070 */
[----:B------:R-:W-:Y:S01]  /*0640*/  @!P1 IMAD.IADD R0, R0, 0x1, -R7 ;  /* 0x0000000100009824 */ /* 0x000fe200078e0a07 */
[----:B------:R-:W-:Y:S02]  /*0650*/  @!P1 IADD3 R2, R2, 0x1, RZ ;  /* 0x0000000102029810 */ /* 0x000fe40007ffe0ff */
[----:B------:R-:W-:Y:S02]  /*0660*/  ISETP.NE.AND P1, PT, R11, RZ, PT ;  /* 0x000000ff0b00720c */ /* 0x000fe40003f25270 */
[----:B------:R-:W-:Y:S02]  /*0670*/  ISETP.GE.U32.AND P0, PT, R0, R7, PT ;  /* 0x000000070000720c */ /* 0x000fe40003f06070 */
[----:B------:R-:W-:-:S04]  /*0680*/  LOP3.LUT R0, R4, R11, RZ, 0x3c, !PT ;  /* 0x0000000b04007212 */ /* 0x000fc800078e3cff */
[----:B------:R-:W-:-:S07]  /*0690*/  ISETP.GE.AND P2, PT, R0, RZ, PT ;  /* 0x000000ff0000720c */ /* 0x000fce0003f46270 */
[----:B------:R-:W-:Y:S02]  /*06a0*/  @P0 IADD3 R2, R2, 0x1, RZ ;  /* 0x0000000102020810 */ /* 0x000fe40007ffe0ff */
[----:B------:R-:W-:-:S04]  /*06b0*/  ISETP.GT.AND P0, PT, R97, 0x3f, PT ;  /* 0x0000003f6100780c */ /* 0x000fc80003f04270 */
[----:B------:R-:W-:Y:S01]  /*06c0*/  @!P2 IMAD.MOV R2, RZ, RZ, -R2 ;  /* 0x000000ffff02a224 */ /* 0x000fe200078e0a02 */
[----:B------:R-:W-:-:S05]  /*06d0*/  @!P1 LOP3.LUT R2, RZ, R11, RZ, 0x33, !PT ;  /* 0x0000000bff029212 */ /* 0x000fca00078e33ff */
[----:B------:R-:W-:Y:S02]  /*06e0*/  IMAD.MOV R0, RZ, RZ, -R2 ;  /* 0x000000ffff007224 */ /* 0x000fe400078e0a02 */
[----:B------:R-:W-:Y:S02]  /*06f0*/  IMAD.SHL.U32 R98, R2, 0x40, RZ ;  /* 0x0000004002627824 */ /* 0x000fe400078e00ff */
[----:B------:R-:W-:-:S04]  /*0700*/  IMAD R0, R11, R0, R4 ;  /* 0x000000000b007224 */ /* 0x000fc800078e0204 */
[----:B------:R-:W-:-:S04]  /*0710*/  IMAD.IADD R0, R6, 0x1, R0 ;  /* 0x0000000106007824 */ /* 0x000fc800078e0200 */
[----:B------:R-:W-:Y:S01]  /*0720*/  IMAD R104, R0, 0x100, R9 ;  /* 0x0000010000687824 */ /* 0x000fe200078e0209 */
[----:B------:R-:W-:Y:S05]  /*0730*/  @P0 BRA `(.L_x_0) ;  /* 0x000000b000000947 */ /* 0x000fea0003800000 */
[----:B------:R-:W-:Y:S01]  /*0740*/  IMAD.SHL.U32 R0, R37, 0x20, RZ ;  /* 0x0000002025007824 */ /* 0x000fe200078e00ff */
[----:B------:R-:W-:Y:S01]  /*0750*/  CS2R R48, SRZ ;  /* 0x0000000000307805 */ /* 0x000fe2000001ff00 */
[----:B------:R-:W-:Y:S01]  /*0760*/  CS2R R8, SRZ ;  /* 0x0000000000087805 */ /* 0x000fe2000001ff00 */
[----:B------:R-:W-:Y:S01]  /*0770*/  CS2R R60, SRZ ;  /* 0x00000000003c7805 */ /* 0x000fe2000001ff00 */
[----:B------:R-:W-:Y:S01]  /*0780*/  CS2R R6, SRZ ;  /* 0x0000000000067805 */ /* 0x000fe2000001ff00 */
[----:B------:R0:W-:Y:S01]  /*0790*/  STL [R1], R0 ;  /* 0x0000000001007387 */ /* 0x0001e20000100800 */
[----:B------:R-:W-:Y:S01]  /*07a0*/  CS2R R50, SRZ ;  /* 0x0000000000327805 */ /* 0x000fe2000001ff00 */
[----:B------:R-:W-:Y:S01]  /*07b0*/  CS2R R4, SRZ ;  /* 0x0000000000047805 */ /* 0x000fe2000001ff00 */
[----:B------:R-:W-:Y:S01]  /*07c0*/  CS2R R62, SRZ ;  /* 0x00000000003e7805 */ /* 0x000fe2000001ff00 */
[----:B------:R-:W-:Y:S01]  /*07d0*/  CS2R R2, SRZ ;  /* 0x0000000000027805 */ /* 0x000fe2000001ff00 */
[----:B------:R-:W-:Y:S05]  /*07e0*/  BRA `(.L_x_1) ;  /* 0x0000250000007947 */ /* 0x000fea0003800000 */
.L_x_0:
[----:B------:R-:W-:Y:S01]  /*07f0*/  IABS R16, c[0x0][0x17c] ;  /* 0x00005f0000107a13 */ /* 0x000fe20000000000 */
[----:B------:R-:W-:Y:S01]  /*0800*/  IMAD.SHL.U32 R95, R37, 0x2, RZ ;  /* 0x00000002255f7824 */ /* 0x000fe200078e00ff */
[----:B------:R-:W-:Y:S01]  /*0810*/  IABS R5, c[0x0][0x178] ;  /* 0x00005e0000057a13 */ /* 0x000fe20000000000 */
[----:B------:R-:W-:Y:S01]  /*0820*/  IMAD.MOV.U32 R100, RZ, RZ, c[0x0][0x18c] ;  /* 0x00006300ff647624 */ /* 0x000fe200078e00ff */
[----:B------:R-:W0:Y:S01]  /*0830*/  I2F.RP R4, R16 ;  /* 0x0000001000047306 */ /* 0x000e220000209400 */
[----:B------:R-:W-:Y:S01]  /*0840*/  LEA.HI R18, R38, R98, RZ, 0x1a ;  /* 0x0000006226127211 */ /* 0x000fe200078fd0ff */
[----:B------:R-:W-:Y:S01]  /*0850*/  CS2R R48, SRZ ;  /* 0x0000000000307805 */ /* 0x000fe2000001ff00 */
[----:B------:R-:W-:Y:S01]  /*0860*/  CS2R R50, SRZ ;  /* 0x0000000000327805 */ /* 0x000fe2000001ff00 */
[----:B------:R-:W-:Y:S01]  /*0870*/  CS2R R56, SRZ ;  /* 0x0000000000387805 */ /* 0x000fe2000001ff00 */
[C---:B------:R-:W-:Y:S01]  /*0880*/  IADD3 R0, R18.reuse, 0x38, RZ ;  /* 0x0000003812007810 */ /* 0x040fe20007ffe0ff */
[----:B------:R-:W-:Y:S01]  /*0890*/  CS2R R58, SRZ ;  /* 0x00000000003a7805 */ /* 0x000fe2000001ff00 */
[C---:B------:R-:W-:Y:S01]  /*08a0*/  IADD3 R8, R18.reuse, 0x30, RZ ;  /* 0x0000003012087810 */ /* 0x040fe20007ffe0ff */
[----:B------:R-:W1:Y:S01]  /*08b0*/  I2F.RP R10, R5 ;  /* 0x00000005000a7306 */ /* 0x000e620000209400 */
[C---:B------:R-:W-:Y:S01]  /*08c0*/  IADD3 R20, R18.reuse, 0x28, RZ ;  /* 0x0000002812147810 */ /* 0x040fe20007ffe0ff */
[----:B------:R-:W-:Y:S01]  /*08d0*/  CS2R R68, SRZ ;  /* 0x0000000000447805 */ /* 0x000fe2000001ff00 */
[C---:B------:R-:W-:Y:S01]  /*08e0*/  IADD3 R22, R18.reuse, 0x20, RZ ;  /* 0x0000002012167810 */ /* 0x040fe20007ffe0ff */
[----:B------:R-:W-:Y:S01]  /*08f0*/  CS2R R70, SRZ ;  /* 0x0000000000467805 */ /* 0x000fe2000001ff00 */
[----:B------:R-:W-:Y:S01]  /*0900*/  IABS R12, R20 ;  /* 0x00000014000c7213 */ /* 0x000fe20000000000 */
[----:B------:R-:W-:Y:S01]  /*0910*/  CS2R R72, SRZ ;  /* 0x0000000000487805 */ /* 0x000fe2000001ff00 */
[----:B------:R-:W-:Y:S01]  /*0920*/  IABS R15, R22 ;  /* 0x00000016000f7213 */ /* 0x000fe20000000000 */
[----:B0-----:R-:W0:Y:S01]  /*0930*/  MUFU.RCP R4, R4 ;  /* 0x0000000400047308 */ /* 0x001e220000001000 */
[C---:B------:R-:W-:Y:S01]  /*0940*/  IADD3 R23, R18.reuse, 0x18, RZ ;  /* 0x0000001812177810 */ /* 0x040fe20007ffe0ff */
[----:B------:R-:W-:Y:S01]  /*0950*/  CS2R R74, SRZ ;  /* 0x00000000004a7805 */ /* 0x000fe2000001ff00 */
[C---:B------:R-:W-:Y:S01]  /*0960*/  IADD3 R24, R18.reuse, 0x10, RZ ;  /* 0x0000001012187810 */ /* 0x040fe20007ffe0ff */
[----:B------:R-:W-:Y:S01]  /*0970*/  CS2R R64, SRZ ;  /* 0x0000000000407805 */ /* 0x000fe2000001ff00 */
[----:B------:R-:W-:Y:S01]  /*0980*/  IABS R17, R23 ;  /* 0x0000001700117213 */ /* 0x000fe20000000000 */
[----:B------:R-:W-:Y:S01]  /*0990*/  CS2R R66, SRZ ;  /* 0x0000000000427805 */ /* 0x000fe2000001ff00 */
[----:B------:R-:W-:Y:S01]  /*09a0*/  IADD3 R25, R18, 0x8, RZ ;  /* 0x0000000812197810 */ /* 0x000fe20007ffe0ff */
[----:B-1----:R-:W1:Y:S01]  /*09b0*/  MUFU.RCP R10, R10 ;  /* 0x0000000a000a7308 */ /* 0x002e620000001000 */
[----:B------:R-:W-:Y:S01]  /*09c0*/  IABS R19, R24 ;  /* 0x0000001800137213 */ /* 0x000fe20000000000 */
[----:B------:R-:W-:Y:S01]  /*09d0*/  CS2R R60, SRZ ;  /* 0x00000000003c7805 */ /* 0x000fe2000001ff00 */
[----:B------:R-:W-:Y:S01]  /*09e0*/  IABS R21, R25 ;  /* 0x0000001900157213 */ /* 0x000fe20000000000 */
[----:B------:R-:W-:Y:S01]  /*09f0*/  CS2R R62, SRZ ;  /* 0x00000000003e7805 */ /* 0x000fe2000001ff00 */
[----:B------:R-:W-:Y:S01]  /*0a00*/  CS2R R52, SRZ ;  /* 0x0000000000347805 */ /* 0x000fe2000001ff00 */
[----:B------:R-:W-:Y:S01]  /*0a10*/  IMAD.SHL.U32 R100, R100, 0x40, RZ ;  /* 0x0000004064647824 */ /* 0x000fe200078e00ff */
[----:B------:R-:W-:Y:S01]  /*0a20*/  CS2R R54, SRZ ;  /* 0x0000000000367805 */ /* 0x000fe2000001ff00 */
[----:B0-----:R-:W-:-:S02]  /*0a30*/  IADD3 R6, R4, 0xffffffe, RZ ;  /* 0x0ffffffe04067810 */ /* 0x001fc40007ffe0ff */
[----:B------:R-:W-:Y:S02]  /*0a40*/  IABS R4, R0 ;  /* 0x0000000000047213 */ /* 0x000fe40000000000 */
[----:B------:R0:W2:Y:S01]  /*0a50*/  F2I.FTZ.U32.TRUNC.NTZ R7, R6 ;  /* 0x0000000600077305 */ /* 0x0000a2000021f000 */
[----:B-1----:R-:W-:-:S07]  /*0a60*/  IADD3 R2, R10, 0xffffffe, RZ ;  /* 0x0ffffffe0a027810 */ /* 0x002fce0007ffe0ff */
[----:B------:R-:W1:Y:S01]  /*0a70*/  F2I.FTZ.U32.TRUNC.NTZ R3, R2 ;  /* 0x0000000200037305 */ /* 0x000e62000021f000 */
[----:B0-----:R-:W-:Y:S02]  /*0a80*/  IMAD.MOV.U32 R6, RZ, RZ, RZ ;  /* 0x000000ffff067224 */ /* 0x001fe400078e00ff */
[----:B--2---:R-:W-:-:S04]  /*0a90*/  IMAD.MOV R11, RZ, RZ, -R7 ;  /* 0x000000ffff0b7224 */ /* 0x004fc800078e0a07 */
[----:B------:R-:W-:-:S04]  /*0aa0*/  IMAD R11, R11, R16, RZ ;  /* 0x000000100b0b7224 */ /* 0x000fc800078e02ff */
[----:B------:R-:W-:Y:S01]  /*0ab0*/  IMAD.HI.U32 R6, R7, R11, R6 ;  /* 0x0000000b07067227 */ /* 0x000fe200078e0006 */
[----:B------:R-:W-:-:S03]  /*0ac0*/  IABS R11, R8 ;  /* 0x00000008000b7213 */ /* 0x000fc60000000000 */
[----:B------:R-:W-:Y:S02]  /*0ad0*/  IMAD.MOV.U32 R7, RZ, RZ, R4 ;  /* 0x000000ffff077224 */ /* 0x000fe400078e0004 */
[----:B-1----:R-:W-:Y:S02]  /*0ae0*/  IMAD.MOV R10, RZ, RZ, -R3 ;  /* 0x000000ffff0a7224 */ /* 0x002fe400078e0a03 */
[----:B------:R-:W-:-:S04]  /*0af0*/  IMAD.HI.U32 R2, R6, R7, RZ ;  /* 0x0000000706027227 */ /* 0x000fc800078e00ff */
[----:B------:R-:W-:Y:S02]  /*0b00*/  IMAD R13, R10, R5, RZ ;  /* 0x000000050a0d7224 */ /* 0x000fe400078e02ff */
[----:B------:R-:W-:Y:S02]  /*0b10*/  IMAD.MOV R10, RZ, RZ, -R2 ;  /* 0x000000ffff0a7224 */ /* 0x000fe400078e0a02 */
[----:B------:R-:W-:-:S04]  /*0b20*/  IMAD.HI.U32 R4, R6, R11, RZ ;  /* 0x0000000b06047227 */ /* 0x000fc800078e00ff */
[----:B------:R-:W-:Y:S02]  /*0b30*/  IMAD.MOV.U32 R2, RZ, RZ, RZ ;  /* 0x000000ffff027224 */ /* 0x000fe400078e00ff */
[----:B------:R-:W-:Y:S02]  /*0b40*/  IMAD.MOV R4, RZ, RZ, -R4 ;  /* 0x000000ffff047224 */ /* 0x000fe400078e0a04 */
[----:B------:R-:W-:-:S04]  /*0b50*/  IMAD.HI.U32 R14, R3, R13, R2 ;  /* 0x0000000d030e7227 */ /* 0x000fc800078e0002 */
[----:B------:R-:W-:Y:S02]  /*0b60*/  IMAD.MOV.U32 R13, RZ, RZ, R12 ;  /* 0x000000ffff0d7224 */ /* 0x000fe400078e000c */
[----:B------:R-:W-:Y:S02]  /*0b70*/  IMAD R3, R16, R4, R11 ;  /* 0x0000000410037224 */ /* 0x000fe400078e020b */
[----:B------:R-:W-:-:S03]  /*0b80*/  IMAD.HI.U32 R4, R6, R13, RZ ;  /* 0x0000000d06047227 */ /* 0x000fc600078e00ff */
[C---:B------:R-:W-:Y:S01]  /*0b90*/  ISETP.GT.U32.AND P0, PT, R16.reuse, R3, PT ;  /* 0x000000031000720c */ /* 0x040fe20003f04070 */
[----:B------:R-:W-:Y:S02]  /*0ba0*/  IMAD R2, R16, R10, R7 ;  /* 0x0000000a10027224 */ /* 0x000fe400078e0207 */
[----:B------:R-:W-:-:S03]  /*0bb0*/  IMAD.HI.U32 R7, R6, R15, RZ ;  /* 0x0000000f06077227 */ /* 0x000fc600078e00ff */
[C---:B------:R-:W-:Y:S01]  /*0bc0*/  ISETP.GT.U32.AND P1, PT, R16.reuse, R2, PT ;  /* 0x000000021000720c */ /* 0x040fe20003f24070 */
[----:B------:R-:W-:Y:S02]  /*0bd0*/  IMAD.MOV R4, RZ, RZ, -R4 ;  /* 0x000000ffff047224 */ /* 0x000fe400078e0a04 */
[----:B------:R-:W-:Y:S02]  /*0be0*/  IMAD.MOV R10, RZ, RZ, -R7 ;  /* 0x000000ffff0a7224 */ /* 0x000fe400078e0a07 */
[----:B------:R-:W-:Y:S02]  /*0bf0*/  IMAD R7, R16, R4, R13 ;  /* 0x0000000410077224 */ /* 0x000fe400078e020d */
[----:B------:R-:W-:-:S03]  /*0c00*/  IMAD.HI.U32 R4, R6, R17, RZ ;  /* 0x0000001106047227 */ /* 0x000fc600078e00ff */
[----:B------:R-:W-:Y:S01]  /*0c10*/  ISETP.GT.U32.AND P2, PT, R16, R7, PT ;  /* 0x000000071000720c */ /* 0x000fe20003f44070 */
[----:B------:R-:W-:-:S04]  /*0c20*/  IMAD.HI.U32 R11, R6, R19, RZ ;  /* 0x00000013060b7227 */ /* 0x000fc800078e00ff */
[----:B------:R-:W-:Y:S01]  /*0c30*/  IMAD R10, R16, R10, R15 ;  /* 0x0000000a100a7224 */ /* 0x000fe200078e020f */
[----:B------:R-:W-:Y:S01]  /*0c40*/  IABS R15, R18 ;  /* 0x00000012000f7213 */ /* 0x000fe20000000000 */
[----:B------:R-:W-:Y:S02]  /*0c50*/  IMAD.MOV R12, RZ, RZ, -R4 ;  /* 0x000000ffff0c7224 */ /* 0x000fe400078e0a04 */
[----:B------:R-:W-:-:S04]  /*0c60*/  IMAD.HI.U32 R4, R6, R21, RZ ;  /* 0x0000001506047227 */ /* 0x000fc800078e00ff */
[----:B------:R-:W-:Y:S02]  /*0c70*/  IMAD.MOV R13, RZ, RZ, -R11 ;  /* 0x000000ffff0d7224 */ /* 0x000fe400078e0a0b */
[----:B------:R-:W-:Y:S01]  /*0c80*/  IMAD R11, R16, R12, R17 ;  /* 0x0000000c100b7224 */ /* 0x000fe200078e0211 */
[----:B------:R-:W-:Y:S01]  /*0c90*/  IABS R17, R104 ;  /* 0x0000006800117213 */ /* 0x000fe20000000000 */
[----:B------:R-:W-:-:S03]  /*0ca0*/  IMAD.HI.U32 R6, R6, R15, RZ ;  /* 0x0000000f06067227 */ /* 0x000fc600078e00ff */
[----:B------:R-:W-:Y:S01]  /*0cb0*/  ISETP.GT.U32.AND P6, PT, R16, R11, PT ;  /* 0x0000000b1000720c */ /* 0x000fe20003fc4070 */
[----:B------:R-:W-:Y:S02]  /*0cc0*/  IMAD.MOV R4, RZ, RZ, -R4 ;  /* 0x000000ffff047224 */ /* 0x000fe400078e0a04 */
[----:B------:R-:W-:Y:S01]  /*0cd0*/  @!P1 IMAD.IADD R2, R2, 0x1, -R16 ;  /* 0x0000000102029824 */ /* 0x000fe200078e0a10 */
[C---:B------:R-:W-:Y:S01]  /*0ce0*/  ISETP.GT.U32.AND P1, PT, R16.reuse, R10, PT ;  /* 0x0000000a1000720c */ /* 0x040fe20003f24070 */
[----:B------:R-:W-:Y:S02]  /*0cf0*/  IMAD.MOV R6, RZ, RZ, -R6 ;  /* 0x000000ffff067224 */ /* 0x000fe400078e0a06 */
[C---:B------:R-:W-:Y:S01]  /*0d00*/  IMAD R12, R16.reuse, R13, R19 ;  /* 0x0000000d100c7224 */ /* 0x040fe200078e0213 */
[C---:B------:R-:W-:Y:S01]  /*0d10*/  ISETP.GT.U32.AND P5, PT, R16.reuse, R2, PT ;  /* 0x000000021000720c */ /* 0x040fe20003fa4070 */
[C---:B------:R-:W-:Y:S02]  /*0d20*/  IMAD R13, R16.reuse, R4, R21 ;  /* 0x00000004100d7224 */ /* 0x040fe400078e0215 */
[C---:B------:R-:W-:Y:S01]  /*0d30*/  IMAD R15, R16.reuse, R6, R15 ;  /* 0x00000006100f7224 */ /* 0x040fe200078e020f */
[C---:B------:R-:W-:Y:S01]  /*0d40*/  ISETP.GT.U32.AND P3, PT, R16.reuse, R12, PT ;  /* 0x0000000c1000720c */ /* 0x040fe20003f64070 */
[--C-:B------:R-:W-:Y:S01]  /*0d50*/  @!P2 IMAD.IADD R7, R7, 0x1, -R16.reuse ;  /* 0x000000010707a824 */ /* 0x100fe200078e0a10 */
[C---:B------:R-:W-:Y:S01]  /*0d60*/  ISETP.GT.U32.AND P4, PT, R16.reuse, R13, PT ;  /* 0x0000000d1000720c */ /* 0x040fe20003f84070 */
[--C-:B------:R-:W-:Y:S01]  /*0d70*/  @!P0 IMAD.IADD R3, R3, 0x1, -R16.reuse ;  /* 0x0000000103038824 */ /* 0x100fe200078e0a10 */
[----:B------:R-:W-:Y:S01]  /*0d80*/  ISETP.GT.U32.AND P2, PT, R16, R15, PT ;  /* 0x0000000f1000720c */ /* 0x000fe20003f44070 */
[----:B------:R-:W-:Y:S01]  /*0d90*/  @!P6 IMAD.IADD R11, R11, 0x1, -R16 ;  /* 0x000000010b0be824 */ /* 0x000fe200078e0a10 */
[----:B------:R-:W-:Y:S01]  /*0da0*/  ISETP.GE.AND P0, PT, R0, RZ, PT ;  /* 0x000000ff0000720c */ /* 0x000fe20003f06270 */
[----:B------:R-:W-:Y:S01]  /*0db0*/  IMAD.HI.U32 R14, R14, R17, RZ ;  /* 0x000000110e0e7227 */ /* 0x000fe200078e00ff */
[----:B------:R-:W-:-:S02]  /*0dc0*/  ISETP.GT.U32.AND P6, PT, R16, R7, PT ;  /* 0x000000071000720c */ /* 0x000fc40003fc4070 */
[----:B------:R-:W-:Y:S01]  /*0dd0*/  SHF.R.S32.HI R0, RZ, 0x1f, R97 ;  /* 0x0000001fff007819 */ /* 0x000fe20000011461 */
[----:B------:R-:W-:Y:S02]  /*0de0*/  @!P5 IMAD.IADD R2, R2, 0x1, -R16 ;  /* 0x000000010202d824 */ /* 0x000fe400078e0a10 */
[----:B------:R-:W-:Y:S01]  /*0df0*/  IMAD.MOV R14, RZ, RZ, -R14 ;  /* 0x000000ffff0e7224 */ /* 0x000fe200078e0a0e */
[----:B------:R-:W-:Y:S01]  /*0e00*/  LEA.HI R97, R0, R97, RZ, 0x6 ;  /* 0x0000006100617211 */ /* 0x000fe200078f30ff */
[--C-:B------:R-:W-:Y:S01]  /*0e10*/  @!P1 IMAD.IADD R10, R10, 0x1, -R16.reuse ;  /* 0x000000010a0a9824 */ /* 0x100fe200078e0a10 */
[C---:B------:R-:W-:Y:S01]  /*0e20*/  ISETP.GT.U32.AND P1, PT, R16.reuse, R3, PT ;  /* 0x000000031000720c */ /* 0x040fe20003f24070 */
[----:B------:R-:W-:Y:S01]  /*0e30*/  @!P4 IMAD.IADD R13, R13, 0x1, -R16 ;  /* 0x000000010d0dc824 */ /* 0x000fe200078e0a10 */
[C---:B------:R-:W-:Y:S01]  /*0e40*/  ISETP.GT.U32.AND P4, PT, R16.reuse, R11, PT ;  /* 0x0000000b1000720c */ /* 0x040fe20003f84070 */
[----:B------:R-:W-:Y:S01]  /*0e50*/  IMAD.MOV.U32 R6, RZ, RZ, R2 ;  /* 0x000000ffff067224 */ /* 0x000fe200078e0002 */
[----:B------:R-:W-:Y:S01]  /*0e60*/  ISETP.GT.U32.AND P5, PT, R16, R10, PT ;  /* 0x0000000a1000720c */ /* 0x000fe20003fa4070 */
[--C-:B------:R-:W-:Y:S01]  /*0e70*/  @!P3 IMAD.IADD R12, R12, 0x1, -R16.reuse ;  /* 0x000000010c0cb824 */ /* 0x100fe200078e0a10 */
[----:B------:R-:W-:Y:S01]  /*0e80*/  LOP3.LUT R2, R95, 0x10, RZ, 0xc0, !PT ;  /* 0x000000105f027812 */ /* 0x000fe200078ec0ff */
[----:B------:R-:W-:Y:S01]  /*0e90*/  @!P2 IMAD.IADD R15, R15, 0x1, -R16 ;  /* 0x000000010f0fa824 */ /* 0x000fe200078e0a10 */
[----:B------:R-:W-:Y:S01]  /*0ea0*/  SHF.R.S32.HI R97, RZ, 0x6, R97 ;  /* 0x00000006ff617819 */ /* 0x000fe20000011461 */
[----:B------:R-:W-:Y:S01]  /*0eb0*/  IMAD R4, R5, R14, R17 ;  /* 0x0000000e05047224 */ /* 0x000fe200078e0211 */
[C---:B------:R-:W-:Y:S01]  /*0ec0*/  ISETP.GT.U32.AND P2, PT, R16.reuse, R12, PT ;  /* 0x0000000c1000720c */ /* 0x040fe20003f44070 */
[----:B------:R-:W-:Y:S01]  /*0ed0*/  @!P0 IMAD.MOV R6, RZ, RZ, -R6 ;  /* 0x000000ffff068224 */ /* 0x000fe200078e0a06 */
[C---:B------:R-:W-:Y:S01]  /*0ee0*/  ISETP.GT.U32.AND P0, PT, R16.reuse, R13, PT ;  /* 0x0000000d1000720c */ /* 0x040fe20003f04070 */
[--C-:B------:R-:W-:Y:S01]  /*0ef0*/  @!P6 IMAD.IADD R7, R7, 0x1, -R16.reuse ;  /* 0x000000010707e824 */ /* 0x100fe200078e0a10 */
[----:B------:R-:W-:Y:S01]  /*0f00*/  ISETP.GT.U32.AND P3, PT, R16, R15, PT ;  /* 0x0000000f1000720c */ /* 0x000fe20003f64070 */
[----:B------:R-:W-:Y:S01]  /*0f10*/  IMAD.SHL.U32 R0, R9, 0x2, RZ ;  /* 0x0000000209007824 */ /* 0x000fe200078e00ff */
[----:B------:R-:W-:Y:S01]  /*0f20*/  ISETP.GT.U32.AND P6, PT, R5, R4, PT ;  /* 0x000000040500720c */ /* 0x000fe20003fc4070 */
[--C-:B------:R-:W-:Y:S01]  /*0f30*/  @!P1 IMAD.IADD R3, R3, 0x1, -R16.reuse ;  /* 0x0000000103039824 */ /* 0x100fe200078e0a10 */
[----:B------:R-:W-:Y:S01]  /*0f40*/  LOP3.LUT R9, R37, 0x7, RZ, 0xc0, !PT ;  /* 0x0000000725097812 */ /* 0x000fe200078ec0ff */
[--C-:B------:R-:W-:Y:S01]  /*0f50*/  @!P5 IMAD.IADD R10, R10, 0x1, -R16.reuse ;  /* 0x000000010a0ad824 */ /* 0x100fe200078e0a10 */
[----:B------:R-:W-:Y:S01]  /*0f60*/  ISETP.GE.AND P1, PT, R18, RZ, PT ;  /* 0x000000ff1200720c */ /* 0x000fe20003f26270 */
[--C-:B------:R-:W-:Y:S01]  /*0f70*/  @!P4 IMAD.IADD R11, R11, 0x1, -R16.reuse ;  /* 0x000000010b0bc824 */ /* 0x100fe200078e0a10 */
[----:B------:R-:W-:Y:S01]  /*0f80*/  ISETP.GE.AND P5, PT, R8, RZ, PT ;  /* 0x000000ff0800720c */ /* 0x000fe20003fa6270 */
[--C-:B------:R-:W-:Y:S01]  /*0f90*/  @!P2 IMAD.IADD R12, R12, 0x1, -R16.reuse ;  /* 0x000000010c0ca824 */ /* 0x100fe200078e0a10 */
[----:B------:R-:W-:Y:S01]  /*0fa0*/  LEA.HI R17, R38, R2, RZ, 0x1f ;  /* 0x0000000226117211 */ /* 0x000fe200078ff8ff */
[--C-:B------:R-:W-:Y:S01]  /*0fb0*/  @!P0 IMAD.IADD R13, R13, 0x1, -R16.reuse ;  /* 0x000000010d0d8824 */ /* 0x100fe200078e0a10 */
[----:B------:R-:W-:Y:S01]  /*0fc0*/  ISETP.GE.AND P0, PT, R23, RZ, PT ;  /* 0x000000ff1700720c */ /* 0x000fe20003f06270 */
[----:B------:R-:W-:Y:S01]  /*0fd0*/  @!P3 IMAD.IADD R15, R15, 0x1, -R16 ;  /* 0x000000010f0fb824 */ /* 0x000fe200078e0a10 */
[----:B------:R-:W-:Y:S01]  /*0fe0*/  SHF.R.U32.HI R2, RZ, 0x2, R38 ;  /* 0x00000002ff027819 */ /* 0x000fe20000011626 */
[----:B------:R-:W-:Y:S01]  /*0ff0*/  @!P6 IMAD.IADD R4, R4, 0x1, -R5 ;  /* 0x000000010404e824 */ /* 0x000fe200078e0a05 */
[----:B------:R-:W-:Y:S01]  /*1000*/  LOP3.LUT P6, RZ, R37, 0x100, RZ, 0xc0, !PT ;  /* 0x0000010025ff7812 */ /* 0x000fe200078cc0ff */
[C---:B------:R-:W-:Y:S01]  /*1010*/  IMAD R16, R9.reuse, 0x90, RZ ;  /* 0x0000009009107824 */ /* 0x040fe200078e02ff */
[----:B------:R-:W-:Y:S01]  /*1020*/  LOP3.LUT R2, R2, 0x3fe, R95, 0x78, !PT ;  /* 0x000003fe02027812 */ /* 0x000fe200078e785f */
[----:B------:R-:W-:Y:S01]  /*1030*/  IMAD.MOV.U32 R8, RZ, RZ, R3 ;  /* 0x000000ffff087224 */ /* 0x000fe200078e0003 */
[----:B------:R-:W-:Y:S01]  /*1040*/  SEL R3, RZ, 0x210, !P6 ;  /* 0x00000210ff037807 */ /* 0x000fe20007000000 */
[----:B------:R-:W-:Y:S01]  /*1050*/  IMAD R14, R9, 0x210, RZ ;  /* 0x00000210090e7824 */ /* 0x000fe200078e02ff */
[----:B------:R-:W-:Y:S01]  /*1060*/  LOP3.LUT R95, R16, 0x30, R95, 0x78, !PT ;  /* 0x00000030105f7812 */ /* 0x000fe200078e785f */
[----:B------:R-:W-:Y:S01]  /*1070*/  IMAD.MOV.U32 R16, RZ, RZ, R15 ;  /* 0x000000ffff107224 */ /* 0x000fe200078e000f */
[----:B------:R-:W-:Y:S01]  /*1080*/  ISETP.GE.AND P4, PT, R20, RZ, PT ;  /* 0x000000ff1400720c */ /* 0x000fe20003f86270 */
[----:B------:R-:W-:Y:S01]  /*1090*/  @!P5 IMAD.MOV R8, RZ, RZ, -R8 ;  /* 0x000000ffff08d224 */ /* 0x000fe200078e0a08 */
[----:B------:R-:W-:Y:S01]  /*10a0*/  ISETP.GT.U32.AND P6, PT, R5, R4, PT ;  /* 0x000000040500720c */ /* 0x000fe20003fc4070 */
[----:B------:R-:W-:Y:S01]  /*10b0*/  @!P1 IMAD.MOV R16, RZ, RZ, -R16 ;  /* 0x000000ffff109224 */ /* 0x000fe200078e0a10 */
[----:B------:R-:W-:Y:S01]  /*10c0*/  LOP3.LUT R0, R3, R0, RZ, 0x3c, !PT ;  /* 0x0000000003007212 */ /* 0x000fe200078e3cff */
[C---:B------:R-:W-:Y:S01]  /*10d0*/  IMAD.SHL.U32 R3, R37.reuse, 0x100, RZ ;  /* 0x0000010025037824 */ /* 0x040fe200078e00ff */
[----:B------:R-:W-:Y:S01]  /*10e0*/  ISETP.GE.AND P1, PT, R104, RZ, PT ;  /* 0x000000ff6800720c */ /* 0x000fe20003f26270 */
[----:B------:R-:W-:Y:S01]  /*10f0*/  @!P0 IMAD.MOV R11, RZ, RZ, -R11 ;  /* 0x000000ffff0b8224 */ /* 0x000fe200078e0a0b */
[----:B------:R-:W-:Y:S01]  /*1100*/  ISETP.GE.AND P2, PT, R22, RZ, PT ;  /* 0x000000ff1600720c */ /* 0x000fe20003f46270 */
[----:B------:R-:W-:Y:S01]  /*1110*/  IMAD.SHL.U32 R18, R37, 0x20, RZ ;  /* 0x0000002025127824 */ /* 0x000fe200078e00ff */
[----:B------:R-:W-:-:S02]  /*1120*/  ISETP.GE.AND P3, PT, R24, RZ, PT ;  /* 0x000000ff1800720c */ /* 0x000fc40003f66270 */
[----:B------:R-:W-:Y:S01]  /*1130*/  ISETP.GE.AND P5, PT, R25, RZ, PT ;  /* 0x000000ff1900720c */ /* 0x000fe20003fa6270 */
[----:B------:R-:W-:Y:S01]  /*1140*/  @!P4 IMAD.MOV R7, RZ, RZ, -R7 ;  /* 0x000000ffff07c224 */ /* 0x000fe200078e0a07 */
[----:B------:R-:W-:Y:S01]  /*1150*/  ISETP.NE.AND P0, PT, RZ, c[0x0][0x178], PT ;  /* 0x00005e00ff007a0c */ /* 0x000fe20003f05270 */
[----:B------:R-:W-:Y:S01]  /*1160*/  @!P6 IMAD.IADD R4, R4, 0x1, -R5 ;  /* 0x000000010404e824 */ /* 0x000fe200078e0a05 */
[----:B------:R-:W-:Y:S01]  /*1170*/  LOP3.LUT R14, R14, R17, RZ, 0x3c, !PT ;  /* 0x000000110e0e7212 */ /* 0x000fe200078e3cff */
[----:B------:R0:W-:Y:S01]  /*1180*/  STL [R1], R18 ;  /* 0x0000001201007387 */ /* 0x0001e20000100800 */
[----:B------:R-:W-:Y:S01]  /*1190*/  LOP3.LUT R3, R3, 0x1000, RZ, 0xc0, !PT ;  /* 0x0000100003037812 */ /* 0x000fe200078ec0ff */
[----:B------:R-:W-:Y:S01]  /*11a0*/  @!P1 IMAD.MOV R4, RZ, RZ, -R4 ;  /* 0x000000ffff049224 */ /* 0x000fe200078e0a04 */
[----:B------:R-:W-:Y:S01]  /*11b0*/  ISETP.NE.AND P4, PT, RZ, c[0x0][0x17c], PT ;  /* 0x00005f00ff007a0c */ /* 0x000fe20003f85270 */
[----:B------:R-:W-:Y:S01]  /*11c0*/  @!P2 IMAD.MOV R10, RZ, RZ, -R10 ;  /* 0x000000ffff0aa224 */ /* 0x000fe200078e0a0a */
[----:B------:R-:W-:Y:S01]  /*11d0*/  LOP3.LUT R5, RZ, c[0x0][0x17c], RZ, 0x33, !PT ;  /* 0x00005f00ff057a12 */ /* 0x000fe200078e33ff */
[----:B------:R-:W-:Y:S01]  /*11e0*/  IMAD.IADD R3, R3, 0x1, R14 ;  /* 0x0000000103037824 */ /* 0x000fe200078e020e */
[----:B------:R-:W-:Y:S01]  /*11f0*/  LOP3.LUT R95, R95, 0x400, R18, 0xf8, !PT ;  /* 0x000004005f5f7812 */ /* 0x000fe200078ef812 */
[----:B------:R-:W-:Y:S01]  /*1200*/  IMAD.MOV.U32 R14, RZ, RZ, R13 ;  /* 0x000000ffff0e7224 */ /* 0x000fe200078e000d */
[C---:B------:R-:W-:Y:S01]  /*1210*/  SEL R92, R5.reuse, R6, !P4 ;  /* 0x00000006055c7207 */ /* 0x040fe20006000000 */
[----:B------:R-:W-:Y:S01]  /*1220*/  @!P3 IMAD.MOV R12, RZ, RZ, -R12 ;  /* 0x000000ffff0cb224 */ /* 0x000fe200078e0a0c */
[----:B------:R-:W-:Y:S01]  /*1230*/  @!P0 LOP3.LUT R4, RZ, c[0x0][0x178], RZ, 0x33, !PT ;  /* 0x00005e00ff048a12 */ /* 0x000fe200078e33ff */
[----:B------:R-:W-:Y:S01]  /*1240*/  @!P5 IMAD.MOV R14, RZ, RZ, -R14 ;  /* 0x000000ffff0ed224 */ /* 0x000fe200078e0a0e */
[C---:B------:R-:W-:Y:S01]  /*1250*/  SEL R91, R5.reuse, R8, !P4 ;  /* 0x00000008055b7207 */ /* 0x040fe20006000000 */
[----:B------:R-:W-:Y:S01]  /*1260*/  IMAD R92, R92, c[0x0][0x190], RZ ;  /* 0x000064005c5c7a24 */ /* 0x000fe200078e02ff */
[C---:B------:R-:W-:Y:S01]  /*1270*/  SEL R89, R5.reuse, R7, !P4 ;  /* 0x0000000705597207 */ /* 0x040fe20006000000 */
[----:B------:R-:W-:Y:S01]  /*1280*/  IMAD R4, R4, c[0x0][0x184], RZ ;  /* 0x0000610004047a24 */ /* 0x000fe200078e02ff */
[C---:B------:R-:W-:Y:S01]  /*1290*/  SEL R46, R5.reuse, R10, !P4 ;  /* 0x0000000a052e7207 */ /* 0x040fe20006000000 */
[----:B------:R-:W-:Y:S01]  /*12a0*/  IMAD R7, R94, c[0x0][0x188], RZ ;  /* 0x000062005e077a24 */ /* 0x000fe200078e02ff */
[C---:B------:R-:W-:Y:S01]  /*12b0*/  SEL R15, R5.reuse, R11, !P4 ;  /* 0x0000000b050f7207 */ /* 0x040fe20006000000 */
[----:B------:R-:W-:Y:S01]  /*12c0*/  IMAD R8, R106, c[0x0][0x188], RZ ;  /* 0x000062006a087a24 */ /* 0x000fe200078e02ff */
[----:B------:R-:W-:Y:S01]  /*12d0*/  SEL R13, R5, R12, !P4 ;  /* 0x0000000c050d7207 */ /* 0x000fe20006000000 */
[----:B------:R-:W-:Y:S01]  /*12e0*/  IMAD R7, R107, c[0x0][0x188], RZ ;  /* 0x000062006b077a24 */ /* 0x000fe200078e02ff */
[----:B------:R-:W-:Y:S01]  /*12f0*/  SEL R82, R5, R14, !P4 ;  /* 0x0000000e05527207 */ /* 0x000fe20006000000 */
[----:B------:R-:W-:Y:S01]  /*1300*/  IMAD R91, R91, c[0x0][0x190], RZ ;  /* 0x000064005b5b7a24 */ /* 0x000fe200078e02ff */
[----:B------:R-:W-:Y:S01]  /*1310*/  SEL R84, R5, R16, !P4 ;  /* 0x0000001005547207 */ /* 0x000fe20006000000 */
[----:B------:R-:W-:Y:S01]  /*1320*/  IMAD R5, R105, c[0x0][0x188], RZ ;  /* 0x0000620069057a24 */ /* 0x000fe200078e02ff */
[----:B------:R-:W-:Y:S01]  /*1330*/  LEA R10, P6, R4, c[0x0][0x160], 0x1 ;  /* 0x00005800040a7a11 */ /* 0x000fe200078c08ff */
[----:B------:R-:W-:Y:S01]  /*1340*/  IMAD R5, R108, c[0x0][0x188], RZ ;  /* 0x000062006c057a24 */ /* 0x000fe200078e02ff */
[----:B------:R-:W-:Y:S01]  /*1350*/  LEA R93, P0, R92, c[0x0][0x168], 0x1 ;  /* 0x00005a005c5d7a11 */ /* 0x000fe200078008ff */
[----:B------:R-:W-:Y:S01]  /*1360*/  IMAD R89, R89, c[0x0][0x190], RZ ;  /* 0x0000640059597a24 */ /* 0x000fe200078e02ff */
[----:B------:R-:W-:Y:S01]  /*1370*/  LOP3.LUT R6, R37, 0x3f, RZ, 0xc0, !PT ;  /* 0x0000003f25067812 */ /* 0x000fe200078ec0ff */
[----:B------:R-:W-:Y:S01]  /*1380*/  IMAD R46, R46, c[0x0][0x190], RZ ;  /* 0x000064002e2e7a24 */ /* 0x000fe200078e02ff */
[----:B------:R-:W-:Y:S01]  /*1390*/  LEA.HI.X.SX32 R11, R4, c[0x0][0x164], 0x1, P6 ;  /* 0x00005900040b7a11 */ /* 0x000fe200030f0eff */
[----:B------:R-:W-:Y:S01]  /*13a0*/  IMAD R15, R15, c[0x0][0x190], RZ ;  /* 0x000064000f0f7a24 */ /* 0x000fe200078e02ff */
[----:B------:R-:W-:Y:S01]  /*13b0*/  LEA.HI.X.SX32 R92, R92, c[0x0][0x16c], 0x1, P0 ;  /* 0x00005b005c5c7a11 */ /* 0x000fe200000f0eff */
[----:B------:R-:W-:Y:S01]  /*13c0*/  IMAD R13, R13, c[0x0][0x190], RZ ;  /* 0x000064000d0d7a24 */ /* 0x000fe200078e02ff */
[----:B------:R-:W-:Y:S01]  /*13d0*/  LEA R90, P1, R91, c[0x0][0x168], 0x1 ;  /* 0x00005a005b5a7a11 */ /* 0x000fe200078208ff */
        /* <DEDUP_REMOVED lines=13> */
[----:B------:R-:W-:Y:S01]  /*14b0*/  LEA.HI.X.SX32 R91, R91, c[0x0][0x16c], 0x1, P1 ;  /* 0x00005b005b5b7a11 */ /* 0x000fe200008f0eff */
        /* <DEDUP_REMOVED lines=13> */
[----:B------:R-:W-:Y:S01]  /*1590*/  CS2R R16, SRZ ;  /* 0x0000000000107805 */ /* 0x000fe2000001ff00 */
[----:B------:R-:W-:Y:S01]  /*15a0*/  IMAD R8, R122, c[0x0][0x188], RZ ;  /* 0x000062007a087a24 */ /* 0x000fe200078e02ff */
[----:B0-----:R-:W-:Y:S01]  /*15b0*/  CS2R R18, SRZ ;  /* 0x0000000000127805 */ /* 0x001fe2000001ff00 */
[----:B------:R-:W-:Y:S01]  /*15c0*/  IMAD R7, R123, c[0x0][0x188], RZ ;  /* 0x000062007b077a24 */ /* 0x000fe200078e02ff */
[----:B------:R-:W-:Y:S01]  /*15d0*/  LOP3.LUT R103, R0, 0x20, RZ, 0x3c, !PT ;  /* 0x0000002000677812 */ /* 0x000fe200078e3cff */
[----:B------:R-:W-:Y:S01]  /*15e0*/  IMAD R5, R124, c[0x0][0x188], RZ ;  /* 0x000062007c057a24 */ /* 0x000fe200078e02ff */
[C---:B------:R-:W-:Y:S01]  /*15f0*/  LOP3.LUT R102, R0.reuse, 0x40, RZ, 0x3c, !PT ;  /* 0x0000004000667812 */ /* 0x040fe200078e3cff */
[----:B------:R-:W-:Y:S01]  /*1600*/  IMAD R8, R125, c[0x0][0x188], RZ ;  /* 0x000062007d087a24 */ /* 0x000fe200078e02ff */
[----:B------:R-:W-:Y:S01]  /*1610*/  LOP3.LUT R101, R0, 0x60, RZ, 0x3c, !PT ;  /* 0x0000006000657812 */ /* 0x000fe200078e3cff */
[----:B------:R-:W-:Y:S01]  /*1620*/  IMAD R7, R36, c[0x0][0x188], RZ ;  /* 0x0000620024077a24 */ /* 0x000fe200078e02ff */
[----:B------:R-:W-:Y:S01]  /*1630*/  LOP3.LUT R96, R95, 0x40, RZ, 0x3c, !PT ;  /* 0x000000405f607812 */ /* 0x000fe200078e3cff */
[----:B------:R-:W-:-:S02]  /*1640*/  IMAD R5, R35, c[0x0][0x188], RZ ;  /* 0x0000620023057a24 */ /* 0x000fc400078e02ff */
[----:B------:R-:W-:Y:S02]  /*1650*/  IMAD R8, R34, c[0x0][0x188], RZ ;  /* 0x0000620022087a24 */ /* 0x000fe400078e02ff */
[----:B------:R-:W-:Y:S02]  /*1660*/  IMAD R7, R33, c[0x0][0x188], RZ ;  /* 0x0000620021077a24 */ /* 0x000fe400078e02ff */
[----:B------:R-:W-:Y:S02]  /*1670*/  IMAD R5, R32, c[0x0][0x188], RZ ;  /* 0x0000620020057a24 */ /* 0x000fe400078e02ff */
[----:B------:R-:W-:Y:S02]  /*1680*/  IMAD R8, R31, c[0x0][0x188], RZ ;  /* 0x000062001f087a24 */ /* 0x000fe400078e02ff */
[----:B------:R-:W-:Y:S02]  /*1690*/  IMAD R7, R30, c[0x0][0x188], RZ ;  /* 0x000062001e077a24 */ /* 0x000fe400078e02ff */
[----:B------:R-:W-:-:S02]  /*16a0*/  IMAD R5, R29, c[0x0][0x188], RZ ;  /* 0x000062001d057a24 */ /* 0x000fc400078e02ff */
[----:B------:R-:W-:Y:S02]  /*16b0*/  IMAD R8, R28, c[0x0][0x188], RZ ;  /* 0x000062001c087a24 */ /* 0x000fe400078e02ff */
[----:B------:R-:W-:Y:S02]  /*16c0*/  IMAD R7, R27, c[0x0][0x188], RZ ;  /* 0x000062001b077a24 */ /* 0x000fe400078e02ff */
[----:B------:R-:W-:Y:S02]  /*16d0*/  IMAD R5, R26, c[0x0][0x188], RZ ;  /* 0x000062001a057a24 */ /* 0x000fe400078e02ff */
[----:B------:R-:W-:Y:S02]  /*16e0*/  IMAD R99, R6, c[0x0][0x18c], RZ ;  /* 0x0000630006637a24 */ /* 0x000fe400078e02ff */
.L_x_3:
[C---:B------:R-:W-:Y:S01]  /*16f0*/  ISETP.GE.AND P0, PT, R94.reuse, UR4, PT ;  /* 0x000000045e007c0c */ /* 0x040fe2000bf06270 */
[----:B------:R-:W-:Y:S01]  /*1700*/  IMAD R4, R94, c[0x0][0x188], RZ ;  /* 0x000062005e047a24 */ /* 0x000fe200078e02ff */
[----:B------:R-:W-:-:S03]  /*1710*/  PRMT R80, RZ, 0x7610, R80 ;  /* 0x00007610ff507816 */ /* 0x000fc60000000050 */
[----:B------:R-:W-:-:S08]  /*1720*/  IMAD.WIDE R4, R4, 0x2, R10 ;  /* 0x0000000204047825 */ /* 0x000fd000078e020a */
[----:B------:R0:W2:Y:S01]  /*1730*/  @!P0 LDG.E.U16 R80, [R4.64] ;  /* 0x0000000604508981 */ /* 0x0000a2000c1e1500 */
[C---:B------:R-:W-:Y:S02]  /*1740*/  LOP3.LUT R7, R94.reuse, 0x6, RZ, 0xfc, !PT ;  /* 0x000000065e077812 */ /* 0x040fe400078efcff */
[C---:B------:R-:W-:Y:S02]  /*1750*/  LOP3.LUT R9, R94.reuse, 0x2, RZ, 0xfc, !PT ;  /* 0x000000025e097812 */ /* 0x040fe400078efcff */
[----:B------:R-:W-:Y:S02]  /*1760*/  ISETP.GE.AND P2, PT, R7, UR4, PT ;  /* 0x0000000407007c0c */ /* 0x000fe4000bf46270 */
[C---:B------:R-:W-:Y:S02]  /*1770*/  LOP3.LUT R7, R94.reuse, 0x2, RZ, 0xfc, !PT ;  /* 0x000000025e077812 */ /* 0x040fe400078efcff */
[----:B------:R-:W-:Y:S02]  /*1780*/  ISETP.GE.AND P0, PT, R9, UR4, PT ;  /* 0x0000000409007c0c */ /* 0x000fe4000bf06270 */
[----:B------:R-:W-:Y:S01]  /*1790*/  PRMT R41, RZ, 0x7610, R41 ;  /* 0x00007610ff297816 */ /* 0x000fe20000000029 */
[----:B------:R-:W-:Y:S01]  /*17a0*/  IMAD R7, R7, c[0x0][0x188], RZ ;  /* 0x0000620007077a24 */ /* 0x000fe200078e02ff */
[----:B------:R-:W-:-:S02]  /*17b0*/  LOP3.LUT R22, R94, 0xc, RZ, 0xfc, !PT ;  /* 0x0000000c5e167812 */ /* 0x000fc400078efcff */
[C---:B------:R-:W-:Y:S01]  /*17c0*/  LOP3.LUT R8, R94.reuse, 0x4, RZ, 0xfc, !PT ;  /* 0x000000045e087812 */ /* 0x040fe200078efcff */
[----:B0-----:R-:W-:Y:S01]  /*17d0*/  IMAD.WIDE R4, R7, 0x2, R10 ;  /* 0x0000000207047825 */ /* 0x001fe200078e020a */
[----:B------:R-:W-:Y:S02]  /*17e0*/  LOP3.LUT R6, R94, 0x8, RZ, 0xfc, !PT ;  /* 0x000000085e067812 */ /* 0x000fe400078efcff */
[----:B------:R-:W-:Y:S02]  /*17f0*/  ISETP.GE.AND P1, PT, R8, UR4, PT ;  /* 0x0000000408007c0c */ /* 0x000fe4000bf26270 */
[----:B------:R-:W-:Y:S01]  /*1800*/  LOP3.LUT R8, R94, 0x6, RZ, 0xfc, !PT ;  /* 0x000000065e087812 */ /* 0x000fe200078efcff */
[----:B------:R0:W3:Y:S01]  /*1810*/  @!P0 LDG.E.U16 R41, [R4.64] ;  /* 0x0000000604298981 */ /* 0x0000e2000c1e1500 */
[----:B------:R-:W-:Y:S02]  /*1820*/  ISETP.GE.AND P0, PT, R22, UR4, PT ;  /* 0x0000000416007c0c */ /* 0x000fe4000bf06270 */
[----:B------:R-:W-:Y:S01]  /*1830*/  LOP3.LUT R22, R94, 0x8, RZ, 0xfc, !PT ;  /* 0x000000085e167812 */ /* 0x000fe200078efcff */
[----:B------:R-:W-:Y:S01]  /*1840*/  IMAD R8, R8, c[0x0][0x188], RZ ;  /* 0x0000620008087a24 */ /* 0x000fe200078e02ff */
[----:B------:R-:W-:-:S02]  /*1850*/  ISETP.GE.AND P3, PT, R6, UR4, PT ;  /* 0x0000000406007c0c */ /* 0x000fc4000bf66270 */
[----:B------:R-:W-:Y:S01]  /*1860*/  PRMT R27, RZ, 0x7610, R27 ;  /* 0x00007610ff1b7816 */ /* 0x000fe2000000001b */
[----:B------:R-:W-:Y:S01]  /*1870*/  IMAD R22, R22, c[0x0][0x188], RZ ;  /* 0x0000620016167a24 */ /* 0x000fe200078e02ff */
[----:B------:R-:W-:Y:S01]  /*1880*/  LOP3.LUT R6, R94, 0x4, RZ, 0xfc, !PT ;  /* 0x000000045e067812 */ /* 0x000fe200078efcff */
[----:B------:R-:W-:Y:S01]  /*1890*/  IMAD.WIDE R8, R8, 0x2, R10 ;  /* 0x0000000208087825 */ /* 0x000fe200078e020a */
[----:B------:R-:W-:Y:S02]  /*18a0*/  LOP3.LUT R23, R94, 0xa, RZ, 0xfc, !PT ;  /* 0x0000000a5e177812 */ /* 0x000fe400078efcff */
[----:B------:R-:W-:Y:S01]  /*18b0*/  PRMT R34, RZ, 0x7610, R34 ;  /* 0x00007610ff227816 */ /* 0x000fe20000000022 */
[----:B0-----:R-:W-:Y:S01]  /*18c0*/  IMAD.WIDE R4, R22, 0x2, R10 ;  /* 0x0000000216047825 */ /* 0x001fe200078e020a */
[----:B------:R-:W-:Y:S01]  /*18d0*/  LOP3.LUT R22, R94, 0xc, RZ, 0xfc, !PT ;  /* 0x0000000c5e167812 */ /* 0x000fe200078efcff */
[----:B------:R0:W4:Y:S01]  /*18e0*/  @!P2 LDG.E.U16 R27, [R8.64] ;  /* 0x00000006081ba981 */ /* 0x000122000c1e1500 */
[----:B------:R-:W-:Y:S01]  /*18f0*/  PRMT R21, RZ, 0x7610, R21 ;  /* 0x00007610ff157816 */ /* 0x000fe20000000015 */
[----:B------:R-:W-:Y:S01]  /*1900*/  IMAD R6, R6, c[0x0][0x188], RZ ;  /* 0x0000620006067a24 */ /* 0x000fe200078e02ff */
[----:B------:R-:W-:Y:S01]  /*1910*/  ISETP.GE.AND P4, PT, R23, UR4, PT ;  /* 0x0000000417007c0c */ /* 0x000fe2000bf86270 */
[----:B------:R-:W-:-:S02]  /*1920*/  IMAD R22, R22, c[0x0][0x188], RZ ;  /* 0x0000620016167a24 */ /* 0x000fc400078e02ff */
[--C-:B------:R-:W-:Y:S01]  /*1930*/  IMAD.WIDE R6, R6, 0x2, R10.reuse ;  /* 0x0000000206067825 */ /* 0x100fe200078e020a */
[----:B------:R1:W5:Y:S03]  /*1940*/  @!P3 LDG.E.U16 R21, [R4.64] ;  /* 0x000000060415b981 */ /* 0x000366000c1e1500 */
[----:B0-----:R-:W-:Y:S01]  /*1950*/  IMAD.WIDE R8, R22, 0x2, R10 ;  /* 0x0000000216087825 */ /* 0x001fe200078e020a */
[C---:B------:R-:W-:Y:S01]  /*1960*/  LOP3.LUT R22, R94.reuse, 0x12, RZ, 0xfc, !PT ;  /* 0x000000125e167812 */ /* 0x040fe200078efcff */
[----:B------:R0:W2:Y:S01]  /*1970*/  @!P1 LDG.E.U16 R34, [R6.64] ;  /* 0x0000000606229981 */ /* 0x0000a2000c1e1500 */
[----:B------:R-:W-:Y:S02]  /*1980*/  LOP3.LUT R23, R94, 0xe, RZ, 0xfc, !PT ;  /* 0x0000000e5e177812 */ /* 0x000fe400078efcff */
[----:B------:R-:W-:Y:S02]  /*1990*/  ISETP.GE.AND P3, PT, R22, UR4, PT ;  /* 0x0000000416007c0c */ /* 0x000fe4000bf66270 */
[----:B------:R-:W-:-:S02]  /*19a0*/  LOP3.LUT R22, R94, 0xe, RZ, 0xfc, !PT ;  /* 0x0000000e5e167812 */ /* 0x000fc400078efcff */
[----:B------:R-:W-:Y:S02]  /*19b0*/  PRMT R33, RZ, 0x7610, R33 ;  /* 0x00007610ff217816 */ /* 0x000fe40000000021 */
[----:B------:R-:W-:Y:S01]  /*19c0*/  ISETP.GE.AND P1, PT, R23, UR4, PT ;  /* 0x0000000417007c0c */ /* 0x000fe2000bf26270 */
[----:B------:R-:W-:Y:S01]  /*19d0*/  IMAD R22, R22, c[0x0][0x188], RZ ;  /* 0x0000620016167a24 */ /* 0x000fe200078e02ff */
[C---:B0-----:R-:W-:Y:S02]  /*19e0*/  LOP3.LUT R7, R94.reuse, 0xa, RZ, 0xfc, !PT ;  /* 0x0000000a5e077812 */ /* 0x041fe400078efcff */
[----:B------:R-:W-:Y:S01]  /*19f0*/  LOP3.LUT R23, R94, 0x10, RZ, 0xfc, !PT ;  /* 0x000000105e177812 */ /* 0x000fe200078efcff */
[----:B------:R0:W2:Y:S02]  /*1a00*/  @!P0 LDG.E.U16 R33, [R8.64] ;  /* 0x0000000608218981 */ /* 0x0000a4000c1e1500 */
[----:B------:R-:W-:Y:S01]  /*1a10*/  IMAD R7, R7, c[0x0][0x188], RZ ;  /* 0x0000620007077a24 */ /* 0x000fe200078e02ff */
[----:B------:R-:W-:-:S02]  /*1a20*/  ISETP.GE.AND P2, PT, R23, UR4, PT ;  /* 0x0000000417007c0c */ /* 0x000fc4000bf46270 */
[----:B------:R-:W-:Y:S01]  /*1a30*/  LOP3.LUT R23, R94, 0x14, RZ, 0xfc, !PT ;  /* 0x000000145e177812 */ /* 0x000fe200078efcff */
[----:B------:R-:W-:Y:S01]  /*1a40*/  IMAD.WIDE R6, R7, 0x2, R10 ;  /* 0x0000000207067825 */ /* 0x000fe200078e020a */
[----:B------:R-:W-:-:S03]  /*1a50*/  PRMT R40, RZ, 0x7610, R40 ;  /* 0x00007610ff287816 */ /* 0x000fc60000000028 */
[----:B0-----:R-:W-:Y:S01]  /*1a60*/  IMAD.WIDE R8, R22, 0x2, R10 ;  /* 0x0000000216087825 */ /* 0x001fe200078e020a */
[C---:B------:R-:W-:Y:S02]  /*1a70*/  LOP3.LUT R22, R94.reuse, 0x12, RZ, 0xfc, !PT ;  /* 0x000000125e167812 */ /* 0x040fe400078efcff */
[----:B------:R-:W-:Y:S01]  /*1a80*/  ISETP.GE.AND P0, PT, R23, UR4, PT ;  /* 0x0000000417007c0c */ /* 0x000fe2000bf06270 */
[----:B------:R0:W2:Y:S01]  /*1a90*/  @!P4 LDG.E.U16 R40, [R6.64] ;  /* 0x000000060628c981 */ /* 0x0000a2000c1e1500 */
[----:B------:R-:W-:Y:S01]  /*1aa0*/  LOP3.LUT R23, R94, 0x10, RZ, 0xfc, !PT ;  /* 0x000000105e177812 */ /* 0x000fe200078efcff */
[----:B------:R-:W-:Y:S01]  /*1ab0*/  IMAD R22, R22, c[0x0][0x188], RZ ;  /* 0x0000620016167a24 */ /* 0x000fe200078e02ff */
[----:B------:R-:W-:-:S03]  /*1ac0*/  PRMT R26, RZ, 0x7610, R26 ;  /* 0x00007610ff1a7816 */ /* 0x000fc6000000001a */
[----:B------:R-:W-:Y:S01]  /*1ad0*/  IMAD R23, R23, c[0x0][0x188], RZ ;  /* 0x0000620017177a24 */ /* 0x000fe200078e02ff */
[----:B------:R-:W-:Y:S02]  /*1ae0*/  PRMT R20, RZ, 0x7610, R20 ;  /* 0x00007610ff147816 */ /* 0x000fe40000000014 */
[----:B------:R1:W2:Y:S01]  /*1af0*/  @!P1 LDG.E.U16 R26, [R8.64] ;  /* 0x00000006081a9981 */ /* 0x0002a2000c1e1500 */
[----:B0-----:R-:W-:Y:S01]  /*1b00*/  IMAD.WIDE R6, R22, 0x2, R10 ;  /* 0x0000000216067825 */ /* 0x001fe200078e020a */
[----:B------:R-:W-:-:S03]  /*1b10*/  LOP3.LUT R22, R94, 0x16, RZ, 0xfc, !PT ;  /* 0x000000165e167812 */ /* 0x000fc600078efcff */
[----:B-1----:R-:W-:Y:S01]  /*1b20*/  IMAD.WIDE R4, R23, 0x2, R10 ;  /* 0x0000000217047825 */ /* 0x002fe200078e020a */
[----:B------:R-:W-:Y:S02]  /*1b30*/  ISETP.GE.AND P1, PT, R22, UR4, PT ;  /* 0x0000000416007c0c */ /* 0x000fe4000bf26270 */
[----:B------:R-:W-:Y:S01]  /*1b40*/  LOP3.LUT R23, R94, 0x14, RZ, 0xfc, !PT ;  /* 0x000000145e177812 */ /* 0x000fe200078efcff */
[----:B------:R-:W-:Y:S01]  /*1b50*/  IMAD R22, R22, c[0x0][0x188], RZ ;  /* 0x0000620016167a24 */ /* 0x000fe200078e02ff */
[----:B------:R-:W-:Y:S01]  /*1b60*/  PRMT R39, RZ, 0x7610, R39 ;  /* 0x00007610ff277816 */ /* 0x000fe20000000027 */
[----:B------:R0:W2:Y:S01]  /*1b70*/  @!P2 LDG.E.U16 R20, [R4.64] ;  /* 0x000000060414a981 */ /* 0x0000a2000c1e1500 */
[----:B------:R-:W-:Y:S01]  /*1b80*/  ISETP.GE.AND P2, PT, R125, UR4, PT ;  /* 0x000000047d007c0c */ /* 0x000fe2000bf46270 */
[----:B------:R-:W-:Y:S01]  /*1b90*/  IMAD R23, R23, c[0x0][0x188], RZ ;  /* 0x0000620017177a24 */ /* 0x000fe200078e02ff */
[----:B------:R-:W-:Y:S02]  /*1ba0*/  PRMT R25, RZ, 0x7610, R25 ;  /* 0x00007610ff197816 */ /* 0x000fe40000000019 */
[----:B------:R-:W-:Y:S01]  /*1bb0*/  PRMT R32, RZ, 0x7610, R32 ;  /* 0x00007610ff207816 */ /* 0x000fe20000000020 */
[----:B------:R1:W2:Y:S01]  /*1bc0*/  @!P3 LDG.E.U16 R39, [R6.64] ;  /* 0x000000060627b981 */ /* 0x0002a2000c1e1500 */
[----:B------:R-:W-:-:S04]  /*1bd0*/  IMAD.WIDE R8, R23, 0x2, R10 ;  /* 0x0000000217087825 */ /* 0x000fc800078e020a */
[----:B0-----:R-:W-:Y:S01]  /*1be0*/  IMAD.WIDE R4, R22, 0x2, R10 ;  /* 0x0000000216047825 */ /* 0x001fe200078e020a */
[----:B------:R-:W-:Y:S01]  /*1bf0*/  ISETP.GE.AND P3, PT, R123, UR4, PT ;  /* 0x000000047b007c0c */ /* 0x000fe2000bf66270 */
[----:B------:R0:W2:Y:S02]  /*1c00*/  @!P0 LDG.E.U16 R32, [R8.64] ;  /* 0x0000000608208981 */ /* 0x0000a4000c1e1500 */
[----:B-1----:R-:W-:Y:S01]  /*1c10*/  IMAD R7, R125, c[0x0][0x188], RZ ;  /* 0x000062007d077a24 */ /* 0x002fe200078e02ff */
[----:B------:R-:W-:Y:S01]  /*1c20*/  PRMT R42, RZ, 0x7610, R42 ;  /* 0x00007610ff2a7816 */ /* 0x000fe2000000002a */
[----:B------:R1:W2:Y:S01]  /*1c30*/  @!P1 LDG.E.U16 R25, [R4.64] ;  /* 0x0000000604199981 */ /* 0x0002a2000c1e1500 */
[----:B------:R-:W-:Y:S01]  /*1c40*/  ISETP.GE.AND P1, PT, R122, UR4, PT ;  /* 0x000000047a007c0c */ /* 0x000fe2000bf26270 */
[----:B------:R-:W-:Y:S01]  /*1c50*/  IMAD.WIDE R6, R7, 0x2, R10 ;  /* 0x0000000207067825 */ /* 0x000fe200078e020a */
[----:B------:R-:W-:-:S03]  /*1c60*/  ISETP.GE.AND P0, PT, R124, UR4, PT ;  /* 0x000000047c007c0c */ /* 0x000fc6000bf06270 */
[----:B------:R-:W-:Y:S01]  /*1c70*/  IMAD R23, R124, c[0x0][0x188], RZ ;  /* 0x000062007c177a24 */ /* 0x000fe200078e02ff */
[----:B------:R0:W2:Y:S01]  /*1c80*/  @!P2 LDG.E.U16 R42, [R6.64] ;  /* 0x00000006062aa981 */ /* 0x0000a2000c1e1500 */
[----:B------:R-:W-:Y:S02]  /*1c90*/  IMAD R22, R123, c[0x0][0x188], RZ ;  /* 0x000062007b167a24 */ /* 0x000fe400078e02ff */
[----:B-1----:R-:W-:Y:S01]  /*1ca0*/  IMAD R5, R122, c[0x0][0x188], RZ ;  /* 0x000062007a057a24 */ /* 0x002fe200078e02ff */
[----:B------:R-:W-:Y:S01]  /*1cb0*/  PRMT R31, RZ, 0x7610, R31 ;  /* 0x00007610ff1f7816 */ /* 0x000fe2000000001f */
[----:B0-----:R-:W-:Y:S01]  /*1cc0*/  IMAD.WIDE R8, R23, 0x2, R10 ;  /* 0x0000000217087825 */ /* 0x001fe200078e020a */
[----:B------:R-:W-:Y:S02]  /*1cd0*/  ISETP.GE.AND P2, PT, R120, UR4, PT ;  /* 0x0000000478007c0c */ /* 0x000fe4000bf46270 */
[----:B------:R-:W-:Y:S01]  /*1ce0*/  PRMT R24, RZ, 0x7610, R24 ;  /* 0x00007610ff187816 */ /* 0x000fe20000000018 */
[----:B------:R-:W-:Y:S01]  /*1cf0*/  IMAD.WIDE R22, R22, 0x2, R10 ;  /* 0x0000000216167825 */ /* 0x000fe200078e020a */
[----:B------:R-:W-:-:S03]  /*1d00*/  PRMT R38, RZ, 0x7610, R38 ;  /* 0x00007610ff267816 */ /* 0x000fc60000000026 */
[----:B------:R-:W-:Y:S01]  /*1d10*/  IMAD.WIDE R4, R5, 0x2, R10 ;  /* 0x0000000205047825 */ /* 0x000fe200078e020a */
[----:B------:R-:W-:Y:S01]  /*1d20*/  ISETP.GE.AND P4, PT, R118, UR4, PT ;  /* 0x0000000476007c0c */ /* 0x000fe2000bf86270 */
[----:B------:R0:W3:Y:S02]  /*1d30*/  @!P3 LDG.E.U16 R31, [R22.64] ;  /* 0x00000006161fb981 */ /* 0x0000e4000c1e1500 */
[----:B------:R-:W-:Y:S01]  /*1d40*/  IMAD R7, R120, c[0x0][0x188], RZ ;  /* 0x0000620078077a24 */ /* 0x000fe200078e02ff */
[----:B------:R-:W-:Y:S01]  /*1d50*/  ISETP.GE.AND P3, PT, R119, UR4, PT ;  /* 0x0000000477007c0c */ /* 0x000fe2000bf66270 */
[----:B------:R1:W3:Y:S01]  /*1d60*/  @!P1 LDG.E.U16 R24, [R4.64] ;  /* 0x0000000604189981 */ /* 0x0002e2000c1e1500 */
[----:B------:R-:W-:Y:S01]  /*1d70*/  PRMT R45, RZ, 0x7610, R45 ;  /* 0x00007610ff2d7816 */ /* 0x000fe2000000002d */
[----:B------:R-:W-:Y:S02]  /*1d80*/  IMAD.WIDE R6, R7, 0x2, R10 ;  /* 0x0000000207067825 */ /* 0x000fe400078e020a */
[----:B------:R0:W3:Y:S01]  /*1d90*/  @!P0 LDG.E.U16 R38, [R8.64] ;  /* 0x0000000608268981 */ /* 0x0000e2000c1e1500 */
[----:B------:R-:W-:-:S02]  /*1da0*/  ISETP.GE.AND P0, PT, R117, UR4, PT ;  /* 0x0000000475007c0c */ /* 0x000fc4000bf06270 */
[----:B------:R-:W-:Y:S01]  /*1db0*/  PRMT R30, RZ, 0x7610, R30 ;  /* 0x00007610ff1e7816 */ /* 0x000fe2000000001e */
[----:B------:R0:W3:Y:S01]  /*1dc0*/  @!P2 LDG.E.U16 R45, [R6.64] ;  /* 0x00000006062da981 */ /* 0x0000e2000c1e1500 */
[----:B-1----:R-:W-:Y:S01]  /*1dd0*/  IMAD R5, R118, c[0x0][0x188], RZ ;  /* 0x0000620076057a24 */ /* 0x002fe200078e02ff */
[----:B------:R-:W-:Y:S01]  /*1de0*/  PRMT R37, RZ, 0x7610, R37 ;  /* 0x00007610ff257816 */ /* 0x000fe20000000025 */
[----:B0-----:R-:W-:Y:S02]  /*1df0*/  IMAD R9, R119, c[0x0][0x188], RZ ;  /* 0x0000620077097a24 */ /* 0x001fe400078e02ff */
[----:B------:R-:W-:Y:S01]  /*1e00*/  IMAD.WIDE R4, R5, 0x2, R10 ;  /* 0x0000000205047825 */ /* 0x000fe200078e020a */
[----:B------:R-:W-:-:S03]  /*1e10*/  ISETP.GE.AND P1, PT, R116, UR4, PT ;  /* 0x0000000474007c0c */ /* 0x000fc6000bf26270 */
[----:B------:R-:W-:Y:S01]  /*1e20*/  IMAD R7, R117, c[0x0][0x188], RZ ;  /* 0x0000620075077a24 */ /* 0x000fe200078e02ff */
[----:B------:R-:W-:Y:S01]  /*1e30*/  PRMT R23, RZ, 0x7610, R23 ;  /* 0x00007610ff177816 */ /* 0x000fe20000000017 */
[--C-:B------:R-:W-:Y:S01]  /*1e40*/  IMAD.WIDE R8, R9, 0x2, R10.reuse ;  /* 0x0000000209087825 */ /* 0x100fe200078e020a */
[----:B------:R0:W3:Y:S01]  /*1e50*/  @!P4 LDG.E.U16 R30, [R4.64] ;  /* 0x00000006041ec981 */ /* 0x0000e2000c1e1500 */
[----:B------:R-:W-:Y:S02]  /*1e60*/  ISETP.GE.AND P2, PT, R115, UR4, PT ;  /* 0x0000000473007c0c */ /* 0x000fe4000bf46270 */
[----:B------:R-:W-:Y:S01]  /*1e70*/  IMAD.WIDE R6, R7, 0x2, R10 ;  /* 0x0000000207067825 */ /* 0x000fe200078e020a */
[----:B------:R1:W4:Y:S01]  /*1e80*/  @!P3 LDG.E.U16 R37, [R8.64] ;  /* 0x000000060825b981 */ /* 0x000322000c1e1500 */
[----:B------:R-:W-:Y:S02]  /*1e90*/  PRMT R44, RZ, 0x7610, R44 ;  /* 0x00007610ff2c7816 */ /* 0x000fe4000000002c */
[----:B0-----:R-:W-:Y:S01]  /*1ea0*/  IMAD R5, R116, c[0x0][0x188], RZ ;  /* 0x0000620074057a24 */ /* 0x001fe200078e02ff */
[----:B------:R-:W-:Y:S01]  /*1eb0*/  ISETP.GE.AND P3, PT, R114, UR4, PT ;  /* 0x0000000472007c0c */ /* 0x000fe2000bf66270 */
[----:B------:R0:W4:Y:S01]  /*1ec0*/  @!P0 LDG.E.U16 R23, [R6.64] ;  /* 0x0000000606178981 */ /* 0x000122000c1e1500 */
[----:B-1----:R-:W-:-:S02]  /*1ed0*/  IMAD R8, R115, c[0x0][0x188], RZ ;  /* 0x0000620073087a24 */ /* 0x002fc400078e02ff */
[----:B------:R-:W-:Y:S01]  /*1ee0*/  IMAD.WIDE R4, R5, 0x2, R10 ;  /* 0x0000000205047825 */ /* 0x000fe200078e020a */
[----:B------:R-:W-:Y:S02]  /*1ef0*/  ISETP.GE.AND P0, PT, R113, UR4, PT ;  /* 0x0000000471007c0c */ /* 0x000fe4000bf06270 */
[----:B------:R-:W-:Y:S01]  /*1f00*/  PRMT R36, RZ, 0x7610, R36 ;  /* 0x00007610ff247816 */ /* 0x000fe20000000024 */
[----:B------:R-:W-:Y:S01]  /*1f10*/  IMAD R9, R114, c[0x0][0x188], RZ ;  /* 0x0000620072097a24 */ /* 0x000fe200078e02ff */
[----:B------:R-:W-:Y:S01]  /*1f20*/  ISETP.GE.AND P4, PT, R112, UR4, PT ;  /* 0x0000000470007c0c */ /* 0x000fe2000bf86270 */
[----:B0-----:R-:W-:Y:S01]  /*1f30*/  IMAD.WIDE R6, R8, 0x2, R10 ;  /* 0x0000000208067825 */ /* 0x001fe200078e020a */
[----:B------:R0:W4:Y:S01]  /*1f40*/  @!P1 LDG.E.U16 R44, [R4.64] ;  /* 0x00000006042c9981 */ /* 0x000122000c1e1500 */
[----:B------:R-:W-:Y:S02]  /*1f50*/  PRMT R29, RZ, 0x7610, R29 ;  /* 0x00007610ff1d7816 */ /* 0x000fe4000000001d */
[----:B------:R-:W-:Y:S01]  /*1f60*/  IMAD.WIDE R8, R9, 0x2, R10 ;  /* 0x0000000209087825 */ /* 0x000fe200078e020a */
[----:B------:R1:W4:Y:S01]  /*1f70*/  @!P2 LDG.E.U16 R36, [R6.64] ;  /* 0x000000060624a981 */ /* 0x000322000c1e1500 */
[----:B------:R-:W-:-:S02]  /*1f80*/  PRMT R22, RZ, 0x7610, R22 ;  /* 0x00007610ff167816 */ /* 0x000fc40000000016 */
[----:B0-----:R-:W-:Y:S01]  /*1f90*/  IMAD R5, R113, c[0x0][0x188], RZ ;  /* 0x0000620071057a24 */ /* 0x001fe200078e02ff */
[----:B------:R-:W-:Y:S01]  /*1fa0*/  ISETP.GE.AND P1, PT, R111, UR4, PT ;  /* 0x000000046f007c0c */ /* 0x000fe2000bf26270 */
[----:B------:R0:W4:Y:S01]  /*1fb0*/  @!P3 LDG.E.U16 R29, [R8.64] ;  /* 0x00000006081db981 */ /* 0x000122000c1e1500 */
[----:B-1----:R-:W-:Y:S02]  /*1fc0*/  IMAD R7, R112, c[0x0][0x188], RZ ;  /* 0x0000620070077a24 */ /* 0x002fe400078e02ff */
[----:B------:R-:W-:Y:S01]  /*1fd0*/  IMAD.WIDE R4, R5, 0x2, R10 ;  /* 0x0000000205047825 */ /* 0x000fe200078e020a */
[----:B------:R-:W-:-:S03]  /*1fe0*/  PRMT R43, RZ, 0x7610, R43 ;  /* 0x00007610ff2b7816 */ /* 0x000fc6000000002b */
[----:B------:R-:W-:Y:S01]  /*1ff0*/  IMAD.WIDE R6, R7, 0x2, R10 ;  /* 0x0000000207067825 */ /* 0x000fe200078e020a */
[----:B------:R1:W4:Y:S01]  /*2000*/  @!P0 LDG.E.U16 R22, [R4.64] ;  /* 0x0000000604168981 */ /* 0x000322000c1e1500 */
[----:B------:R-:W-:Y:S02]  /*2010*/  ISETP.GE.AND P0, PT, R109, UR4, PT ;  /* 0x000000046d007c0c */ /* 0x000fe4000bf06270 */
[----:B0-----:R-:W-:Y:S01]  /*2020*/  IMAD R8, R111, c[0x0][0x188], RZ ;  /* 0x000062006f087a24 */ /* 0x001fe200078e02ff */
[----:B------:R-:W-:Y:S01]  /*2030*/  PRMT R35, RZ, 0x7610, R35 ;  /* 0x00007610ff237816 */ /* 0x000fe20000000023 */
[----:B------:R-:W-:Y:S01]  /*2040*/  IMAD R9, R110, c[0x0][0x188], RZ ;  /* 0x000062006e097a24 */ /* 0x000fe200078e02ff */
[----:B------:R0:W4:Y:S01]  /*2050*/  @!P4 LDG.E.U16 R43, [R6.64] ;  /* 0x00000006062bc981 */ /* 0x000122000c1e1500 */
[----:B-1----:R-:W-:Y:S01]  /*2060*/  IMAD.WIDE R4, R8, 0x2, R10 ;  /* 0x0000000208047825 */ /* 0x002fe200078e020a */
[----:B------:R-:W-:-:S04]  /*2070*/  PRMT R76, RZ, 0x7610, R76 ;  /* 0x00007610ff4c7816 */ /* 0x000fc8000000004c */
[----:B------:R1:W4:Y:S01]  /*2080*/  @!P1 LDG.E.U16 R35, [R4.64] ;  /* 0x0000000604239981 */ /* 0x000322000c1e1500 */
[----:B0-----:R-:W-:-:S04]  /*2090*/  IMAD.WIDE R6, R9, 0x2, R10 ;  /* 0x0000000209067825 */ /* 0x001fc800078e020a */
[----:B------:R-:W-:Y:S01]  /*20a0*/  IMAD R9, R109, c[0x0][0x188], RZ ;  /* 0x000062006d097a24 */ /* 0x000fe200078e02ff */
[----:B------:R-:W-:-:S03]  /*20b0*/  ISETP.GE.AND P1, PT, R108, UR4, PT ;  /* 0x000000046c007c0c */ /* 0x000fc6000bf26270 */
[----:B-1----:R-:W-:Y:S01]  /*20c0*/  IMAD.WIDE R4, R9, 0x2, R10 ;  /* 0x0000000209047825 */ /* 0x002fe200078e020a */
[----:B------:R-:W-:-:S03]  /*20d0*/  PRMT R77, RZ, 0x7610, R77 ;  /* 0x00007610ff4d7816 */ /* 0x000fc6000000004d */
[----:B------:R-:W-:Y:S01]  /*20e0*/  IMAD R8, R108, c[0x0][0x188], RZ ;  /* 0x000062006c087a24 */ /* 0x000fe200078e02ff */
[----:B------:R0:W4:Y:S01]  /*20f0*/  @!P0 LDG.E.U16 R76, [R4.64] ;  /* 0x00000006044c8981 */ /* 0x000122000c1e1500 */
[----:B------:R-:W-:Y:S02]  /*2100*/  ISETP.GE.AND P0, PT, R107, UR4, PT ;  /* 0x000000046b007c0c */ /* 0x000fe4000bf06270 */
[----:B------:R-:W-:Y:S01]  /*2110*/  PRMT R78, RZ, 0x7610, R78 ;  /* 0x00007610ff4e7816 */ /* 0x000fe2000000004e */
[----:B0-----:R-:W-:-:S04]  /*2120*/  IMAD.WIDE R4, R8, 0x2, R10 ;  /* 0x0000000208047825 */ /* 0x001fc800078e020a */
[----:B------:R-:W-:Y:S01]  /*2130*/  IMAD R8, R107, c[0x0][0x188], RZ ;  /* 0x000062006b087a24 */ /* 0x000fe200078e02ff */
[----:B------:R0:W4:Y:S01]  /*2140*/  @!P1 LDG.E.U16 R77, [R4.64] ;  /* 0x00000006044d9981 */ /* 0x000122000c1e1500 */
[----:B------:R-:W-:-:S03]  /*2150*/  ISETP.GE.AND P1, PT, R106, UR4, PT ;  /* 0x000000046a007c0c */ /* 0x000fc6000bf26270 */
[----:B------:R-:W1:Y:S01]  /*2160*/  S2R R9, SR_TID.X ;  /* 0x0000000000097919 */ /* 0x000e620000002100 */
[----:B0-----:R-:W-:Y:S01]  /*2170*/  IMAD.WIDE R4, R8, 0x2, R10 ;  /* 0x0000000208047825 */ /* 0x001fe200078e020a */
[----:B------:R-:W-:-:S03]  /*2180*/  ISETP.GE.AND P2, PT, R110, UR4, PT ;  /* 0x000000046e007c0c */ /* 0x000fc6000bf46270 */
[----:B------:R-:W-:Y:S01]  /*2190*/  IMAD R8, R106, c[0x0][0x188], RZ ;  /* 0x000062006a087a24 */ /* 0x000fe200078e02ff */
[----:B------:R0:W4:Y:S01]  /*21a0*/  @!P0 LDG.E.U16 R78, [R4.64] ;  /* 0x00000006044e8981 */ /* 0x000122000c1e1500 */
[----:B------:R-:W-:Y:S02]  /*21b0*/  ISETP.GE.AND P0, PT, R105, UR4, PT ;  /* 0x0000000469007c0c */ /* 0x000fe4000bf06270 */
[----:B------:R-:W-:Y:S02]  /*21c0*/  PRMT R79, RZ, 0x7610, R79 ;  /* 0x00007610ff4f7816 */ /* 0x000fe4000000004f */
[----:B------:R-:W-:Y:S01]  /*21d0*/  PRMT R28, RZ, 0x7610, R28 ;  /* 0x00007610ff1c7816 */ /* 0x000fe2000000001c */
[----:B0-----:R-:W-:Y:S01]  /*21e0*/  IMAD.WIDE R4, R8, 0x2, R10 ;  /* 0x0000000208047825 */ /* 0x001fe200078e020a */
[----:B------:R-:W-:-:S04]  /*21f0*/  PRMT R85, RZ, 0x7610, R85 ;  /* 0x00007610ff557816 */ /* 0x000fc80000000055 */
[----:B------:R0:W4:Y:S01]  /*2200*/  @!P2 LDG.E.U16 R28, [R6.64] ;  /* 0x00000006061ca981 */ /* 0x000122000c1e1500 */
[----:B------:R-:W-:-:S03]  /*2210*/  IMAD R8, R105, c[0x0][0x188], RZ ;  /* 0x0000620069087a24 */ /* 0x000fc600078e02ff */
[----:B------:R0:W4:Y:S02]  /*2220*/  @!P1 LDG.E.U16 R79, [R4.64] ;  /* 0x00000006044f9981 */ /* 0x000124000c1e1500 */
[----:B0-----:R-:W-:-:S05]  /*2230*/  IMAD.WIDE R4, R8, 0x2, R10 ;  /* 0x0000000208047825 */ /* 0x001fca00078e020a */
[----:B------:R0:W4:Y:S04]  /*2240*/  @!P0 LDG.E.U16 R85, [R4.64] ;  /* 0x0000000604558981 */ /* 0x000128000c1e1500 */
[----:B------:R-:W-:Y:S01]  /*2250*/  BAR.SYNC.DEFER_BLOCKING 0x0 ;  /* 0x0000000000007b1d */ /* 0x000fe20000010000 */
[----:B-1----:R-:W-:-:S04]  /*2260*/  LOP3.LUT R9, R9, 0x3f, RZ, 0xc0, !PT ;  /* 0x0000003f09097812 */ /* 0x002fc800078ec0ff */
[----:B------:R-:W-:Y:S01]  /*2270*/  ISETP.GE.AND P1, PT, R9, UR4, PT ;  /* 0x0000000409007c0c */ /* 0x000fe2000bf26270 */
[--C-:B------:R-:W-:Y:S02]  /*2280*/  IMAD.MOV.U32 R8, RZ, RZ, R83.reuse ;  /* 0x000000ffff087224 */ /* 0x100fe400078e0053 */
[----:B------:R-:W-:Y:S01]  /*2290*/  IMAD.MOV.U32 R9, RZ, RZ, R84 ;  /* 0x000000ffff097224 */ /* 0x000fe200078e0054 */
[----:B------:R-:W-:-:S03]  /*22a0*/  PRMT R83, RZ, 0x7610, R83 ;  /* 0x00007610ff537816 */ /* 0x000fc60000000053 */
[----:B0-----:R-:W-:-:S06]  /*22b0*/  IMAD.WIDE R4, R99, 0x2, R8 ;  /* 0x0000000263047825 */ /* 0x001fcc00078e0208 */
[----:B------:R0:W4:Y:S02]  /*22c0*/  @!P1 LDG.E.U16 R83, [R4.64] ;  /* 0x0000000604539981 */ /* 0x000124000c1e1500 */
[--C-:B0-----:R-:W-:Y:S02]  /*22d0*/  IMAD.MOV.U32 R4, RZ, RZ, R81.reuse ;  /* 0x000000ffff047224 */ /* 0x101fe400078e0051 */
[----:B------:R-:W-:Y:S01]  /*22e0*/  IMAD.MOV.U32 R5, RZ, RZ, R82 ;  /* 0x000000ffff057224 */ /* 0x000fe200078e0052 */
[----:B------:R-:W-:-:S03]  /*22f0*/  PRMT R81, RZ, 0x7610, R81 ;  /* 0x00007610ff517816 */ /* 0x000fc60000000051 */
[----:B------:R-:W-:Y:S01]  /*2300*/  IMAD.WIDE R6, R99, 0x2, R4 ;  /* 0x0000000263067825 */ /* 0x000fe200078e0204 */
[----:B------:R-:W-:-:S04]  /*2310*/  PRMT R82, RZ, 0x7610, R82 ;  /* 0x00007610ff527816 */ /* 0x000fc80000000052 */
[----:B------:R0:W4:Y:S01]  /*2320*/  @!P1 LDG.E.U16 R81, [R6.64] ;  /* 0x0000000606519981 */ /* 0x000122000c1e1500 */
[----:B------:R-:W-:Y:S01]  /*2330*/  PRMT R84, RZ, 0x7610, R84 ;  /* 0x00007610ff547816 */ /* 0x000fe20000000054 */
[----:B0-----:R-:W-:Y:S02]  /*2340*/  IMAD.MOV.U32 R6, RZ, RZ, R12 ;  /* 0x000000ffff067224 */ /* 0x001fe400078e000c */
[----:B------:R-:W-:-:S04]  /*2350*/  IMAD.MOV.U32 R7, RZ, RZ, R13 ;  /* 0x000000ffff077224 */ /* 0x000fc800078e000d */
[----:B------:R-:W-:-:S05]  /*2360*/  IMAD.WIDE R12, R99, 0x2, R6 ;  /* 0x00000002630c7825 */ /* 0x000fca00078e0206 */
[----:B------:R0:W4:Y:S01]  /*2370*/  @!P1 LDG.E.U16 R82, [R12.64] ;  /* 0x000000060c529981 */ /* 0x000122000c1e1500 */
[----:B------:R-:W-:Y:S01]  /*2380*/  PRMT R86, RZ, 0x7610, R86 ;  /* 0x00007610ff567816 */ /* 0x000fe20000000056 */
[----:B0-----:R-:W-:-:S05]  /*2390*/  IMAD.WIDE R12, R99, 0x2, R14 ;  /* 0x00000002630c7825 */ /* 0x001fca00078e020e */
[----:B------:R0:W4:Y:S01]  /*23a0*/  @!P1 LDG.E.U16 R84, [R12.64] ;  /* 0x000000060c549981 */ /* 0x000122000c1e1500 */
[----:B------:R-:W-:Y:S01]  /*23b0*/  PRMT R87, RZ, 0x7610, R87 ;  /* 0x00007610ff577816 */ /* 0x000fe20000000057 */
[----:B0-----:R-:W-:Y:S02]  /*23c0*/  IMAD.MOV.U32 R12, RZ, RZ, R47 ;  /* 0x000000ffff0c7224 */ /* 0x001fe400078e002f */
[----:B------:R-:W-:-:S04]  /*23d0*/  IMAD.MOV.U32 R13, RZ, RZ, R46 ;  /* 0x000000ffff0d7224 */ /* 0x000fc800078e002e */
[----:B------:R-:W-:Y:S01]  /*23e0*/  IMAD.WIDE R46, R99, 0x2, R12 ;  /* 0x00000002632e7825 */ /* 0x000fe200078e020c */
[----:B------:R-:W-:-:S04]  /*23f0*/  LOP3.LUT R93, R93, R92, RZ, 0x3c, !PT ;  /* 0x0000005c5d5d7212 */ /* 0x000fc800078e3cff */
[----:B------:R0:W4:Y:S01]  /*2400*/  @!P1 LDG.E.U16 R86, [R46.64] ;  /* 0x000000062e569981 */ /* 0x000122000c1e1500 */
[----:B------:R-:W-:Y:S02]  /*2410*/  LOP3.LUT R92, R93, R92, RZ, 0x3c, !PT ;  /* 0x0000005c5d5c7212 */ /* 0x000fe400078e3cff */
[----:B------:R-:W-:Y:S01]  /*2420*/  PRMT R121, RZ, 0x7610, R121 ;  /* 0x00007610ff797816 */ /* 0x000fe20000000079 */
[----:B0-----:R-:W-:Y:S01]  /*2430*/  IMAD.WIDE R46, R99, 0x2, R88 ;  /* 0x00000002632e7825 */ /* 0x001fe200078e0258 */
[----:B------:R-:W-:-:S04]  /*2440*/  LOP3.LUT R93, R93, R92, RZ, 0x3c, !PT ;  /* 0x0000005c5d5d7212 */ /* 0x000fc800078e3cff */
[----:B------:R0:W4:Y:S04]  /*2450*/  @!P1 LDG.E.U16 R87, [R46.64] ;  /* 0x000000062e579981 */ /* 0x000128000c1e1500 */
[----:B--2---:R1:W-:Y:S01]  /*2460*/  STS.U16 [R0], R80 ;  /* 0x0000005000007388 */ /* 0x0043e20000000400 */
[----:B0-----:R-:W-:Y:S01]  /*2470*/  IMAD.WIDE R46, R99, 0x2, R90 ;  /* 0x00000002632e7825 */ /* 0x001fe200078e025a */
[----:B-1----:R-:W-:-:S04]  /*2480*/  PRMT R80, RZ, 0x7610, R80 ;  /* 0x00007610ff507816 */ /* 0x002fc80000000050 */
[----:B------:R0:W2:Y:S02]  /*2490*/  @!P1 LDG.E.U16 R121, [R46.64] ;  /* 0x000000062e799981 */ /* 0x0000a4000c1e1500 */
[----:B0-----:R-:W-:-:S05]  /*24a0*/  IMAD.WIDE R46, R99, 0x2, R92 ;  /* 0x00000002632e7825 */ /* 0x001fca00078e025c */
[----:B------:R-:W2:Y:S04]  /*24b0*/  @!P1 LDG.E.U16 R80, [R46.64] ;  /* 0x000000062e509981 */ /* 0x000ea8000c1e1500 */
[----:B-----5:R-:W-:Y:S04]  /*24c0*/  STS.U16 [R0+0x1000], R21 ;  /* 0x0010001500007388 */ /* 0x020fe80000000400 */
[----:B------:R-:W-:Y:S04]  /*24d0*/  STS.U16 [R0+0x2000], R20 ;  /* 0x0020001400007388 */ /* 0x000fe80000000400 */
[----:B------:R-:W-:Y:S04]  /*24e0*/  STS.U16 [R0+0x3000], R42 ;  /* 0x0030002a00007388 */ /* 0x000fe80000000400 */
[----:B---3--:R-:W-:Y:S04]  /*24f0*/  STS.U16 [R0+0x4000], R45 ;  /* 0x0040002d00007388 */ /* 0x008fe80000000400 */
[----:B----4-:R-:W-:Y:S04]  /*2500*/  STS.U16 [R0+0x5000], R44 ;  /* 0x0050002c00007388 */ /* 0x010fe80000000400 */
[----:B------:R-:W-:Y:S04]  /*2510*/  STS.U16 [R0+0x6000], R43 ;  /* 0x0060002b00007388 */ /* 0x000fe80000000400 */
        /* <DEDUP_REMOVED lines=31> */
[----:B--2---:R-:W-:Y:S04]  /*2710*/  STS.U16 [R2+0x9800], R121 ;  /* 0x0098007902007388 */ /* 0x004fe80000000400 */
[----:B------:R-:W-:Y:S04]  /*2720*/  STS.U16 [R2+0x9c00], R80 ;  /* 0x009c005002007388 */ /* 0x000fe80000000400 */
[----:B------:R-:W-:Y:S06]  /*2730*/  BAR.SYNC.DEFER_BLOCKING 0x0 ;  /* 0x0000000000007b1d */ /* 0x000fec0000010000 */
[----:B------:R-:W-:Y:S04]  /*2740*/  LDSM.16.M88.4 R20, [R95+0x8000] ;  /* 0x008000005f14783b */ /* 0x000fe80000000200 */
[----:B------:R-:W0:Y:S04]  /*2750*/  LDSM.16.MT88.4 R36, [R3+0x100] ;  /* 0x000100000324783b */ /* 0x000e280000004200 */
[----:B------:R-:W1:Y:S04]  /*2760*/  LDSM.16.MT88.4 R76, [R3] ;  /* 0x00000000034c783b */ /* 0x000e680000004200 */
[----:B------:R-:W2:Y:S04]  /*2770*/  LDSM.16.M88.4 R24, [R95+0x8800] ;  /* 0x008800005f18783b */ /* 0x000ea80000000200 */
[----:B------:R-:W3:Y:S04]  /*2780*/  LDSM.16.M88.4 R28, [R95+0x9000] ;  /* 0x009000005f1c783b */ /* 0x000ee80000000200 */
[----:B------:R-:W4:Y:S04]  /*2790*/  LDSM.16.M88.4 R32, [R95+0x9800] ;  /* 0x009800005f20783b */ /* 0x000f280000000200 */
[----:B------:R-:W5:Y:S04]  /*27a0*/  LDSM.16.MT88.4 R44, [R3+0x2100] ;  /* 0x00210000032c783b */ /* 0x000f680000004200 */
[----:B------:R-:W3:Y:S04]  /*27b0*/  LDSM.16.MT88.4 R40, [R3+0x2000] ;  /* 0x002000000328783b */ /* 0x000ee80000004200 */
[----:B------:R-:W-:Y:S04]  /*27c0*/  LDSM.16.MT88.4 R84, [R3+0x4000] ;  /* 0x004000000354783b */ /* 0x000fe80000004200 */
[----:B------:R-:W-:Y:S01]  /*27d0*/  LDSM.16.MT88.4 R80, [R3+0x4100] ;  /* 0x004100000350783b */ /* 0x000fe20000004200 */
[-C--:B0-----:R-:W-:Y:S08]  /*27e0*/  HMMA.16816.F32.BF16 R64, R36, R20.reuse, R64 ;  /* 0x000000142440723c */ /* 0x081ff00000041840 */
[C---:B-1----:R-:W-:Y:S08]  /*27f0*/  HMMA.16816.F32.BF16 R48, R76.reuse, R20, R48 ;  /* 0x000000144c30723c */ /* 0x042ff00000041830 */
[C---:B--2---:R-:W-:Y:S08]  /*2800*/  HMMA.16816.F32.BF16 R56, R76.reuse, R24, R56 ;  /* 0x000000184c38723c */ /* 0x044ff00000041838 */
[C---:B---3--:R-:W-:Y:S08]  /*2810*/  HMMA.16816.F32.BF16 R68, R76.reuse, R28, R68 ;  /* 0x0000001c4c44723c */ /* 0x048ff00000041844 */
[----:B----4-:R-:W-:Y:S08]  /*2820*/  HMMA.16816.F32.BF16 R72, R76, R32, R72 ;  /* 0x000000204c48723c */ /* 0x010ff00000041848 */
[C---:B------:R-:W-:Y:S08]  /*2830*/  HMMA.16816.F32.BF16 R60, R36.reuse, R24, R60 ;  /* 0x00000018243c723c */ /* 0x040ff0000004183c */
[C---:B------:R-:W-:Y:S08]  /*2840*/  HMMA.16816.F32.BF16 R52, R36.reuse, R28, R52 ;  /* 0x0000001c2434723c */ /* 0x040ff00000041834 */
[----:B------:R-:W-:Y:S01]  /*2850*/  HMMA.16816.F32.BF16 R16, R36, R32, R16 ;  /* 0x000000202410723c */ /* 0x000fe20000041810 */
[----:B------:R-:W-:Y:S07]  /*2860*/  LDSM.16.M88.4 R36, [R96+0x9000] ;  /* 0x009000006024783b */ /* 0x000fee0000000200 */
[-C--:B-----5:R-:W-:Y:S01]  /*2870*/  HMMA.16816.F32.BF16 R76, R44, R22.reuse, R64 ;  /* 0x000000162c4c723c */ /* 0x0a0fe20000041840 */
[----:B------:R-:W0:Y:S07]  /*2880*/  LDSM.16.M88.4 R64, [R96+0x8000] ;  /* 0x008000006040783b */ /* 0x000e2e0000000200 */
[C---:B------:R-:W-:Y:S01]  /*2890*/  HMMA.16816.F32.BF16 R48, R40.reuse, R22, R48 ;  /* 0x000000162830723c */ /* 0x040fe20000041830 */
[----:B------:R-:W-:Y:S07]  /*28a0*/  LDSM.16.M88.4 R20, [R96+0x9800] ;  /* 0x009800006014783b */ /* 0x000fee0000000200 */
[C---:B------:R-:W-:Y:S08]  /*28b0*/  HMMA.16816.F32.BF16 R56, R40.reuse, R26, R56 ;  /* 0x0000001a2838723c */ /* 0x040ff00000041838 */
[C---:B------:R-:W-:Y:S08]  /*28c0*/  HMMA.16816.F32.BF16 R68, R40.reuse, R30, R68 ;  /* 0x0000001e2844723c */ /* 0x040ff00000041844 */
[----:B------:R-:W-:Y:S01]  /*28d0*/  HMMA.16816.F32.BF16 R72, R40, R34, R72 ;  /* 0x000000222848723c */ /* 0x000fe20000041848 */
[----:B------:R-:W1:Y:S07]  /*28e0*/  LDSM.16.M88.4 R40, [R96+0x8800] ;  /* 0x008800006028783b */ /* 0x000e6e0000000200 */
[C---:B------:R-:W-:Y:S01]  /*28f0*/  HMMA.16816.F32.BF16 R60, R44.reuse, R26, R60 ;  /* 0x0000001a2c3c723c */ /* 0x040fe2000004183c */
[----:B------:R-:W2:Y:S07]  /*2900*/  LDSM.16.MT88.4 R24, [R3+0x6000] ;  /* 0x006000000318783b */ /* 0x000eae0000004200 */
[C---:B------:R-:W-:Y:S08]  /*2910*/  HMMA.16816.F32.BF16 R52, R44.reuse, R30, R52 ;  /* 0x0000001e2c34723c */ /* 0x040ff00000041834 */
[----:B------:R-:W-:Y:S01]  /*2920*/  HMMA.16816.F32.BF16 R44, R44, R34, R16 ;  /* 0x000000222c2c723c */ /* 0x000fe20000041810 */
[----:B------:R-:W3:Y:S07]  /*2930*/  LDSM.16.MT88.4 R16, [R3+0x6100] ;  /* 0x006100000310783b */ /* 0x000eee0000004200 */
[-C--:B0-----:R-:W-:Y:S08]  /*2940*/  HMMA.16816.F32.BF16 R48, R84, R64.reuse, R48 ;  /* 0x000000405430723c */ /* 0x081ff00000041830 */
[C---:B------:R-:W-:Y:S08]  /*2950*/  HMMA.16816.F32.BF16 R76, R80.reuse, R64, R76 ;  /* 0x00000040504c723c */ /* 0x040ff0000004184c */
[C---:B-1----:R-:W-:Y:S08]  /*2960*/  HMMA.16816.F32.BF16 R60, R80.reuse, R40, R60 ;  /* 0x00000028503c723c */ /* 0x042ff0000004183c */
[----:B------:R-:W-:Y:S08]  /*2970*/  HMMA.16816.F32.BF16 R52, R80, R36, R52 ;  /* 0x000000245034723c */ /* 0x000ff00000041834 */
[C---:B------:R-:W-:Y:S08]  /*2980*/  HMMA.16816.F32.BF16 R56, R84.reuse, R40, R56 ;  /* 0x000000285438723c */ /* 0x040ff00000041838 */
[C---:B------:R-:W-:Y:S08]  /*2990*/  HMMA.16816.F32.BF16 R68, R84.reuse, R36, R68 ;  /* 0x000000245444723c */ /* 0x040ff00000041844 */
[-C--:B------:R-:W-:Y:S08]  /*29a0*/  HMMA.16816.F32.BF16 R72, R84, R20.reuse, R72 ;  /* 0x000000145448723c */ /* 0x080ff00000041848 */
[----:B------:R-:W-:Y:S01]  /*29b0*/  HMMA.16816.F32.BF16 R44, R80, R20, R44 ;  /* 0x00000014502c723c */ /* 0x000fe2000004182c */
[----:B------:R-:W-:-:S04]  /*29c0*/  IADD3 R97, R97, -0x1, RZ ;  /* 0xffffffff61617810 */ /* 0x000fc80007ffe0ff */
[----:B------:R-:W-:Y:S01]  /*29d0*/  ISETP.NE.U32.AND P0, PT, R97, RZ, PT ;  /* 0x000000ff6100720c */ /* 0x000fe20003f05070 */
[----:B------:R-:W-:Y:S02]  /*29e0*/  IMAD.MOV.U32 R121, RZ, RZ, c[0x0][0x188] ;  /* 0x00006200ff797624 */ /* 0x000fe400078e00ff */
[----:B--2---:R-:W-:Y:S01]  /*29f0*/  HMMA.16816.F32.BF16 R48, R24, R66, R48 ;  /* 0x000000421830723c */ /* 0x004fe20000041830 */
[----:B------:R-:W-:Y:S01]  /*2a00*/  IMAD.WIDE R12, R100, 0x2, R12 ;  /* 0x00000002640c7825 */ /* 0x000fe200078e020c */
[----:B------:R-:W-:-:S03]  /*2a10*/  UIADD3 UR4, UR4, -0x40, URZ ;  /* 0xffffffc004047890 */ /* 0x000fc6000fffe03f */
[----:B------:R-:W-:-:S03]  /*2a20*/  IMAD.WIDE R20, R100, 0x2, R92 ;  /* 0x0000000264147825 */ /* 0x000fc600078e025c */
[----:B---3--:R-:W-:Y:S01]  /*2a30*/  HMMA.16816.F32.BF16 R64, R16, R66, R76 ;  /* 0x000000421040723c */ /* 0x008fe2000004184c */
[----:B------:R-:W-:-:S04]  /*2a40*/  IMAD.WIDE R6, R100, 0x2, R6 ;  /* 0x0000000264067825 */ /* 0x000fc800078e0206 */
[----:B------:R-:W-:Y:S02]  /*2a50*/  IMAD.SHL.U32 R121, R121, 0x40, RZ ;  /* 0x0000004079797824 */ /* 0x000fe400078e00ff */
[C---:B------:R-:W-:Y:S01]  /*2a60*/  IMAD.WIDE R4, R100.reuse, 0x2, R4 ;  /* 0x0000000264047825 */ /* 0x040fe200078e0204 */
[----:B------:R-:W-:Y:S03]  /*2a70*/  HMMA.16816.F32.BF16 R60, R16, R42, R60 ;  /* 0x0000002a103c723c */ /* 0x000fe6000004183c */
[----:B------:R-:W-:-:S05]  /*2a80*/  IMAD.WIDE R8, R100, 0x2, R8 ;  /* 0x0000000264087825 */ /* 0x000fca00078e0208 */
[----:B------:R-:W-:Y:S01]  /*2a90*/  HMMA.16816.F32.BF16 R52, R16, R38, R52 ;  /* 0x000000261034723c */ /* 0x000fe20000041834 */
[----:B------:R-:W-:-:S04]  /*2aa0*/  IMAD.WIDE R90, R100, 0x2, R90 ;  /* 0x00000002645a7825 */ /* 0x000fc800078e025a */
[----:B------:R-:W-:-:S03]  /*2ab0*/  IMAD.WIDE R88, R100, 0x2, R88 ;  /* 0x0000000264587825 */ /* 0x000fc600078e0258 */
[----:B------:R-:W-:Y:S01]  /*2ac0*/  HMMA.16816.F32.BF16 R56, R24, R42, R56 ;  /* 0x0000002a1838723c */ /* 0x000fe20000041838 */
[----:B------:R-:W-:Y:S02]  /*2ad0*/  IMAD.MOV.U32 R93, RZ, RZ, R20 ;  /* 0x000000ffff5d7224 */ /* 0x000fe400078e0014 */
[----:B------:R-:W-:Y:S02]  /*2ae0*/  IMAD.MOV.U32 R92, RZ, RZ, R21 ;  /* 0x000000ffff5c7224 */ /* 0x000fe400078e0015 */
[----:B------:R-:W-:-:S03]  /*2af0*/  IMAD.WIDE R14, R100, 0x2, R14 ;  /* 0x00000002640e7825 */ /* 0x000fc600078e020e */
[----:B------:R-:W-:Y:S01]  /*2b00*/  HMMA.16816.F32.BF16 R68, R24, R38, R68 ;  /* 0x000000261844723c */ /* 0x000fe20000041844 */
[----:B------:R-:W-:-:S04]  /*2b10*/  IMAD.WIDE R10, R121, 0x2, R10 ;  /* 0x00000002790a7825 */ /* 0x000fc800078e020a */
[----:B------:R-:W-:-:S03]  /*2b20*/  IMAD.MOV.U32 R81, RZ, RZ, R4 ;  /* 0x000000ffff517224 */ /* 0x000fc600078e0004 */
[----:B------:R-:W-:Y:S01]  /*2b30*/  HMMA.16816.F32.BF16 R72, R24, R22, R72 ;  /* 0x000000161848723c */ /* 0x000fe20000041848 */
[----:B------:R-:W-:Y:S02]  /*2b40*/  IMAD.MOV.U32 R82, RZ, RZ, R5 ;  /* 0x000000ffff527224 */ /* 0x000fe400078e0005 */
[----:B------:R-:W-:Y:S02]  /*2b50*/  IMAD.MOV.U32 R83, RZ, RZ, R8 ;  /* 0x000000ffff537224 */ /* 0x000fe400078e0008 */
[----:B------:R-:W-:-:S03]  /*2b60*/  IMAD.MOV.U32 R84, RZ, RZ, R9 ;  /* 0x000000ffff547224 */ /* 0x000fc600078e0009 */
[----:B------:R-:W-:Y:S07]  /*2b70*/  HMMA.16816.F32.BF16 R16, R16, R22, R44 ;  /* 0x000000161010723c */ /* 0x000fee000004182c */
[----:B------:R-:W-:Y:S02]  /*2b80*/  IMAD.MOV.U32 R47, RZ, RZ, R12 ;  /* 0x000000ffff2f7224 */ /* 0x000fe400078e000c */
[----:B------:R-:W-:Y:S02]  /*2b90*/  IMAD.MOV.U32 R46, RZ, RZ, R13 ;  /* 0x000000ffff2e7224 */ /* 0x000fe400078e000d */
[----:B------:R-:W-:-:S02]  /*2ba0*/  IMAD.MOV.U32 R12, RZ, RZ, R6 ;  /* 0x000000ffff0c7224 */ /* 0x000fc400078e0006 */
[----:B------:R-:W-:Y:S01]  /*2bb0*/  IMAD.MOV.U32 R13, RZ, RZ, R7 ;  /* 0x000000ffff0d7224 */ /* 0x000fe200078e0007 */
[----:B------:R-:W-:Y:S01]  /*2bc0*/  @!P0 CALL.REL.NOINC `(.L_x_2) ;  /* 0x0000001000008944 */ /* 0x000fe20003c00000 */
[----:B------:R-:W-:Y:S05]  /*2bd0*/  BRA `(.L_x_3) ;  /* 0xffffeb1000007947 */ /* 0x000fea000383ffff */
.L_x_2:
[----:B------:R-:W-:-:S01]  /*2be0*/  NOP ;  /* 0x0000000000007918 */ /* 0x000fc20000000000 */
[----:B------:R-:W-:Y:S02]  /*2bf0*/  F2FP.BF16.PACK_AB R2, R63, R67 ;  /* 0x000000433f02723e */ /* 0x000fe400000010ff */
[----:B------:R-:W-:Y:S02]  /*2c00*/  F2FP.BF16.PACK_AB R4, R59, R51 ;  /* 0x000000333b04723e */ /* 0x000fe400000010ff */
[----:B------:R-:W-:Y:S02]  /*2c10*/  F2FP.BF16.PACK_AB R6, R61, R65 ;  /* 0x000000413d06723e */ /* 0x000fe400000010ff */
[----:B------:R-:W-:Y:S02]  /*2c20*/  F2FP.BF16.PACK_AB R8, R57, R49 ;  /* 0x000000313908723e */ /* 0x000fe400000010ff */
[----:B------:R-:W-:Y:S02]  /*2c30*/  F2FP.BF16.PACK_AB R3, R19, R55 ;  /* 0x000000371303723e */ /* 0x000fe400000010ff */
[----:B------:R-:W-:-:S02]  /*2c40*/  F2FP.BF16.PACK_AB R63, R18, R54 ;  /* 0x00000036123f723e */ /* 0x000fc400000010ff */
        /* <DEDUP_REMOVED lines=10> */
.L_x_1:
[----:B------:R-:W2:Y:S01]  /*2cf0*/  LDL.LU R11, [R1] ;  /* 0x00000000010b7983 */ /* 0x000ea20000300800 */
[C---:B------:R-:W-:Y:S01]  /*2d00*/  ISETP.GE.AND P0, PT, R104.reuse, c[0x0][0x178], PT ;  /* 0x00005e0068007a0c */ /* 0x040fe20003f06270 */
[----:B------:R-:W-:Y:S01]  /*2d10*/  IMAD R19, R104, c[0x0][0x194], RZ ;  /* 0x0000650068137a24 */ /* 0x000fe200078e02ff */
[C-C-:B------:R-:W-:Y:S01]  /*2d20*/  LOP3.LUT R18, R98.reuse, 0x3e, R94.reuse, 0xfe, !PT ;  /* 0x0000003e62127812 */ /* 0x140fe200078efe5e */
[----:B------:R-:W1:Y:S01]  /*2d30*/  S2R R16, SR_TID.X ;  /* 0x0000000000107919 */ /* 0x000e620000002100 */
[----:B------:R-:W-:-:S02]  /*2d40*/  LOP3.LUT R20, R98, 0x3a, R94, 0xfe, !PT ;  /* 0x0000003a62147812 */ /* 0x000fc400078efe5e */
[C---:B------:R-:W-:Y:S01]  /*2d50*/  LEA R21, P2, R19.reuse, c[0x0][0x170], 0x1 ;  /* 0x00005c0013157a11 */ /* 0x040fe200078408ff */
[----:B------:R-:W3:Y:S01]  /*2d60*/  S2R R12, SR_TID.X ;  /* 0x00000000000c7919 */ /* 0x000ee20000002100 */
[C-C-:B------:R-:W-:Y:S02]  /*2d70*/  LOP3.LUT R22, R98.reuse, 0x38, R94.reuse, 0xfe, !PT ;  /* 0x0000003862167812 */ /* 0x140fe400078efe5e */
[----:B------:R-:W-:Y:S02]  /*2d80*/  LEA.HI.X.SX32 R19, R19, c[0x0][0x174], 0x1, P2 ;  /* 0x00005d0013137a11 */ /* 0x000fe400010f0eff */
[C-C-:B------:R-:W-:Y:S02]  /*2d90*/  LOP3.LUT R23, R98.reuse, 0x36, R94.reuse, 0xfe, !PT ;  /* 0x0000003662177812 */ /* 0x140fe400078efe5e */
[C-C-:B------:R-:W-:Y:S02]  /*2da0*/  LOP3.LUT R24, R98.reuse, 0x34, R94.reuse, 0xfe, !PT ;  /* 0x0000003462187812 */ /* 0x140fe400078efe5e */
[----:B------:R-:W-:-:S02]  /*2db0*/  LOP3.LUT R25, R98, 0x32, R94, 0xfe, !PT ;  /* 0x0000003262197812 */ /* 0x000fc400078efe5e */
[C-C-:B------:R-:W-:Y:S02]  /*2dc0*/  LOP3.LUT R26, R98.reuse, 0x30, R94.reuse, 0xfe, !PT ;  /* 0x00000030621a7812 */ /* 0x140fe400078efe5e */
[C-C-:B------:R-:W-:Y:S02]  /*2dd0*/  LOP3.LUT R27, R98.reuse, 0x2e, R94.reuse, 0xfe, !PT ;  /* 0x0000002e621b7812 */ /* 0x140fe400078efe5e */
[C-C-:B------:R-:W-:Y:S02]  /*2de0*/  LOP3.LUT R28, R98.reuse, 0x2c, R94.reuse, 0xfe, !PT ;  /* 0x0000002c621c7812 */ /* 0x140fe400078efe5e */
[C-C-:B------:R-:W-:Y:S02]  /*2df0*/  LOP3.LUT R29, R98.reuse, 0x2a, R94.reuse, 0xfe, !PT ;  /* 0x0000002a621d7812 */ /* 0x140fe400078efe5e */
[----:B------:R-:W-:Y:S01]  /*2e00*/  LOP3.LUT R40, R98, 0x28, R94, 0xfe, !PT ;  /* 0x0000002862287812 */ /* 0x000fe200078efe5e */
[----:B01----:R-:W-:Y:S01]  /*2e10*/  IMAD.SHL.U32 R0, R16, 0x8, RZ ;  /* 0x0000000810007824 */ /* 0x003fe200078e00ff */
[----:B------:R-:W-:-:S02]  /*2e20*/  SHF.R.S32.HI R14, RZ, 0x4, R16 ;  /* 0x00000004ff0e7819 */ /* 0x000fc40000011410 */
[----:B------:R-:W-:Y:S02]  /*2e30*/  LOP3.LUT R41, R98, 0x26, R94, 0xfe, !PT ;  /* 0x0000002662297812 */ /* 0x000fe400078efe5e */
[----:B------:R-:W-:Y:S02]  /*2e40*/  LOP3.LUT R10, R0, 0x78, RZ, 0xc0, !PT ;  /* 0x00000078000a7812 */ /* 0x000fe400078ec0ff */
[----:B---3--:R-:W-:Y:S02]  /*2e50*/  LOP3.LUT R13, R12, 0x1c0, RZ, 0xc0, !PT ;  /* 0x000001c00c0d7812 */ /* 0x008fe400078ec0ff */
[----:B------:R-:W-:Y:S02]  /*2e60*/  LOP3.LUT R12, R16, 0xc, RZ, 0xc0, !PT ;  /* 0x0000000c100c7812 */ /* 0x000fe400078ec0ff */
[----:B------:R-:W-:Y:S01]  /*2e70*/  LOP3.LUT R0, R0, 0xf80, RZ, 0xc0, !PT ;  /* 0x00000f8000007812 */ /* 0x000fe200078ec0ff */
[----:B------:R-:W-:Y:S01]  /*2e80*/  IMAD R13, R13, 0x2, R10 ;  /* 0x000000020d0d7824 */ /* 0x000fe200078e020a */
[----:B------:R-:W-:-:S02]  /*2e90*/  SGXT R10, R14, 0x1 ;  /* 0x000000010e0a781a */ /* 0x000fc40000000200 */
[C---:B------:R-:W-:Y:S02]  /*2ea0*/  LOP3.LUT R42, R98.reuse, 0x24, R94, 0xfe, !PT ;  /* 0x00000024622a7812 */ /* 0x040fe400078efe5e */
[----:B------:R-:W-:Y:S02]  /*2eb0*/  LOP3.LUT R10, R13, 0x2008, R10, 0x78, !PT ;  /* 0x000020080d0a7812 */ /* 0x000fe400078e780a */
[C-C-:B------:R-:W-:Y:S02]  /*2ec0*/  LOP3.LUT R43, R98.reuse, 0x22, R94.reuse, 0xfe, !PT ;  /* 0x00000022622b7812 */ /* 0x140fe400078efe5e */
[C-C-:B------:R-:W-:Y:S02]  /*2ed0*/  LOP3.LUT R44, R98.reuse, 0x20, R94.reuse, 0xfe, !PT ;  /* 0x00000020622c7812 */ /* 0x140fe400078efe5e */
[C-C-:B------:R-:W-:Y:S02]  /*2ee0*/  LOP3.LUT R45, R98.reuse, 0x1e, R94.reuse, 0xfe, !PT ;  /* 0x0000001e622d7812 */ /* 0x140fe400078efe5e */
[----:B------:R-:W-:-:S02]  /*2ef0*/  LOP3.LUT R46, R98, 0x1c, R94, 0xfe, !PT ;  /* 0x0000001c622e7812 */ /* 0x000fc400078efe5e */
[C-C-:B------:R-:W-:Y:S02]  /*2f00*/  LOP3.LUT R47, R98.reuse, 0x1a, R94.reuse, 0xfe, !PT ;  /* 0x0000001a622f7812 */ /* 0x140fe400078efe5e */
[C-C-:B------:R-:W-:Y:S02]  /*2f10*/  LOP3.LUT R52, R98.reuse, 0x10, R94.reuse, 0xfe, !PT ;  /* 0x0000001062347812 */ /* 0x140fe400078efe5e */
[C-C-:B------:R-:W-:Y:S02]  /*2f20*/  LOP3.LUT R38, R98.reuse, 0xe, R94.reuse, 0xfe, !PT ;  /* 0x0000000e62267812 */ /* 0x140fe400078efe5e */
[C-C-:B------:R-:W-:Y:S02]  /*2f30*/  LOP3.LUT R39, R98.reuse, 0xc, R94.reuse, 0xfe, !PT ;  /* 0x0000000c62277812 */ /* 0x140fe400078efe5e */
[C-C-:B------:R-:W-:Y:S02]  /*2f40*/  LOP3.LUT R36, R98.reuse, 0xa, R94.reuse, 0xfe, !PT ;  /* 0x0000000a62247812 */ /* 0x140fe400078efe5e */
[----:B------:R-:W-:-:S02]  /*2f50*/  LOP3.LUT R35, R98, 0x8, R94, 0xfe, !PT ;  /* 0x0000000862237812 */ /* 0x000fc400078efe5e */
[----:B------:R-:W-:Y:S01]  /*2f60*/  LOP3.LUT R34, R98, 0x6, R94, 0xfe, !PT ;  /* 0x0000000662227812 */ /* 0x000fe200078efe5e */
[----:B------:R-:W-:Y:S02]  /*2f70*/  IMAD R58, R36, c[0x0][0x198], RZ ;  /* 0x00006600243a7a24 */ /* 0x000fe400078e02ff */
[----:B------:R-:W-:Y:S01]  /*2f80*/  IMAD R56, R35, c[0x0][0x198], RZ ;  /* 0x0000660023387a24 */ /* 0x000fe200078e02ff */
[----:B------:R-:W-:Y:S01]  /*2f90*/  BAR.SYNC.DEFER_BLOCKING 0x0 ;  /* 0x0000000000007b1d */ /* 0x000fe20000010000 */
[C---:B------:R-:W-:Y:S01]  /*2fa0*/  ISETP.LT.AND P4, PT, R34.reuse, c[0x0][0x17c], !P0 ;  /* 0x00005f0022007a0c */ /* 0x040fe20004781270 */
[----:B------:R-:W-:Y:S01]  /*2fb0*/  IMAD R54, R34, c[0x0][0x198], RZ ;  /* 0x0000660022367a24 */ /* 0x000fe200078e02ff */
[----:B--2---:R-:W-:-:S05]  /*2fc0*/  LOP3.LUT R11, R11, 0x60, RZ, 0xc0, !PT ;  /* 0x000000600b0b7812 */ /* 0x004fca00078ec0ff */
[----:B------:R-:W-:Y:S02]  /*2fd0*/  IMAD R15, R12, 0x800, R11 ;  /* 0x000008000c0f7824 */ /* 0x000fe400078e020b */
[----:B------:R-:W-:Y:S02]  /*2fe0*/  IMAD.SHL.U32 R11, R16, 0x80, RZ ;  /* 0x00000080100b7824 */ /* 0x000fe400078e00ff */
[----:B------:R-:W-:-:S03]  /*2ff0*/  IMAD R15, R12, 0x2, R15 ;  /* 0x000000020c0f7824 */ /* 0x000fc600078e020f */
[----:B------:R-:W-:Y:S01]  /*3000*/  LOP3.LUT R10, R10, 0x1000, R11, 0xf8, !PT ;  /* 0x000010000a0a7812 */ /* 0x000fe200078ef80b */
[----:B------:R-:W-:Y:S01]  /*3010*/  IMAD.IADD R13, R0, 0x1, R15 ;  /* 0x00000001000d7824 */ /* 0x000fe200078e020f */
[----:B------:R-:W-:Y:S02]  /*3020*/  LOP3.LUT R0, R98, 0x3c, R94, 0xfe, !PT ;  /* 0x0000003c62007812 */ /* 0x000fe400078efe5e */
[----:B------:R-:W-:Y:S01]  /*3030*/  LOP3.LUT R11, R10, 0x10, RZ, 0x3c, !PT ;  /* 0x000000100a0b7812 */ /* 0x000fe200078e3cff */
[----:B------:R0:W-:Y:S01]  /*3040*/  STS.64 [R10], R48 ;  /* 0x000000300a007388 */ /* 0x0001e20000000a00 */
[----:B------:R-:W-:-:S03]  /*3050*/  LOP3.LUT R53, R13, 0x18, RZ, 0x3c, !PT ;  /* 0x000000180d357812 */ /* 0x000fc600078e3cff */
[----:B------:R1:W-:Y:S04]  /*3060*/  STS.64 [R10+0x800], R8 ;  /* 0x000800080a007388 */ /* 0x0003e80000000a00 */
[----:B------:R-:W-:Y:S04]  /*3070*/  STS.64 [R10+0x400], R60 ;  /* 0x0004003c0a007388 */ /* 0x000fe80000000a00 */
[----:B------:R-:W-:Y:S01]  /*3080*/  STS.64 [R10+0xc00], R6 ;  /* 0x000c00060a007388 */ /* 0x000fe20000000a00 */
[C-C-:B0-----:R-:W-:Y:S02]  /*3090*/  LOP3.LUT R48, R98.reuse, 0x18, R94.reuse, 0xfe, !PT ;  /* 0x0000001862307812 */ /* 0x141fe400078efe5e */
[----:B------:R-:W-:Y:S01]  /*30a0*/  LOP3.LUT R49, R98, 0x16, R94, 0xfe, !PT ;  /* 0x0000001662317812 */ /* 0x000fe200078efe5e */
[----:B------:R0:W-:Y:S01]  /*30b0*/  STS.64 [R11+0x4000], R50 ;  /* 0x004000320b007388 */ /* 0x0001e20000000a00 */
[----:B-1----:R-:W-:-:S02]  /*30c0*/  LOP3.LUT R9, R13, 0x8, RZ, 0x3c, !PT ;  /* 0x000000080d097812 */ /* 0x002fc400078e3cff */
[----:B------:R-:W-:Y:S01]  /*30d0*/  LOP3.LUT R8, R98, 0x2, R94, 0xfe, !PT ;  /* 0x0000000262087812 */ /* 0x000fe200078efe5e */
[----:B------:R1:W-:Y:S03]  /*30e0*/  STS.64 [R11+0x4800], R4 ;  /* 0x004800040b007388 */ /* 0x0003e60000000a00 */
[C---:B------:R-:W-:Y:S01]  /*30f0*/  ISETP.LT.AND P5, PT, R8.reuse, c[0x0][0x17c], !P0 ;  /* 0x00005f0008007a0c */ /* 0x040fe200047a1270 */
[----:B------:R-:W-:Y:S01]  /*3100*/  STS.64 [R11+0x4400], R62 ;  /* 0x0044003e0b007388 */ /* 0x000fe20000000a00 */
[----:B------:R-:W-:-:S03]  /*3110*/  IMAD R12, R8, c[0x0][0x198], RZ ;  /* 0x00006600080c7a24 */ /* 0x000fc600078e02ff */
[----:B------:R2:W-:Y:S01]  /*3120*/  STS.64 [R11+0x4c00], R2 ;  /* 0x004c00020b007388 */ /* 0x0005e20000000a00 */
[C-C-:B0-----:R-:W-:Y:S02]  /*3130*/  LOP3.LUT R50, R98.reuse, 0x14, R94.reuse, 0xfe, !PT ;  /* 0x0000001462327812 */ /* 0x141fe400078efe5e */
[C-C-:B------:R-:W-:Y:S01]  /*3140*/  LOP3.LUT R51, R98.reuse, 0x12, R94.reuse, 0xfe, !PT ;  /* 0x0000001262337812 */ /* 0x140fe200078efe5e */
[----:B------:R-:W-:Y:S01]  /*3150*/  BAR.SYNC.DEFER_BLOCKING 0x0 ;  /* 0x0000000000007b1d */ /* 0x000fe20000010000 */
[C---:B-1----:R-:W-:Y:S02]  /*3160*/  LOP3.LUT R4, R98.reuse, R94, RZ, 0xfc, !PT ;  /* 0x0000005e62047212 */ /* 0x042fe400078efcff */
[----:B------:R-:W-:Y:S02]  /*3170*/  LOP3.LUT R94, R98, 0x4, R94, 0xfe, !PT ;  /* 0x00000004625e7812 */ /* 0x000fe400078efe5e */
[C---:B------:R-:W-:Y:S01]  /*3180*/  ISETP.LT.AND P1, PT, R4.reuse, c[0x0][0x17c], !P0 ;  /* 0x00005f0004007a0c */ /* 0x040fe20004721270 */
[----:B------:R-:W-:Y:S01]  /*3190*/  IMAD R10, R4, c[0x0][0x198], RZ ;  /* 0x00006600040a7a24 */ /* 0x000fe200078e02ff */
[C---:B------:R-:W-:Y:S01]  /*31a0*/  ISETP.LT.AND P3, PT, R94.reuse, c[0x0][0x17c], !P0 ;  /* 0x00005f005e007a0c */ /* 0x040fe20004761270 */
[----:B------:R-:W-:Y:S01]  /*31b0*/  IMAD R94, R94, c[0x0][0x198], RZ ;  /* 0x000066005e5e7a24 */ /* 0x000fe200078e02ff */
[----:B--2---:R-:W-:-:S02]  /*31c0*/  LOP3.LUT R11, R13, 0x10, RZ, 0x3c, !PT ;  /* 0x000000100d0b7812 */ /* 0x004fc400078e3cff */
[----:B------:R-:W-:-:S04]  /*31d0*/  LEA R30, P2, R10, R21, 0x1 ;  /* 0x000000150a1e7211 */ /* 0x000fc800078408ff */
[----:B------:R-:W-:Y:S02]  /*31e0*/  LEA.HI.X.SX32 R31, R10, R19, 0x1, P2 ;  /* 0x000000130a1f7211 */ /* 0x000fe400010f0eff */
[----:B------:R-:W-:-:S04]  /*31f0*/  LEA R32, P2, R12, R21, 0x1 ;  /* 0x000000150c207211 */ /* 0x000fc800078408ff */
[----:B------:R-:W-:Y:S02]  /*3200*/  LEA.HI.X.SX32 R33, R12, R19, 0x1, P2 ;  /* 0x000000130c217211 */ /* 0x000fe400010f0eff */
[----:B------:R-:W-:Y:S01]  /*3210*/  ISETP.LT.AND P2, PT, R35, c[0x0][0x17c], !P0 ;  /* 0x00005f0023007a0c */ /* 0x000fe20004741270 */
[----:B------:R-:W0:Y:S04]  /*3220*/  LDS.64 R16, [R13] ;  /* 0x000000000d107984 */ /* 0x000e280000000a00 */
[----:B------:R-:W1:Y:S04]  /*3230*/  LDS.64 R14, [R9] ;  /* 0x00000000090e7984 */ /* 0x000e680000000a00 */
[----:B------:R-:W2:Y:S04]  /*3240*/  LDS.64 R2, [R11] ;  /* 0x000000000b027984 */ /* 0x000ea80000000a00 */
[----:B------:R-:W3:Y:S04]  /*3250*/  LDS.64 R4, [R53] ;  /* 0x0000000035047984 */ /* 0x000ee80000000a00 */
[----:B------:R-:W4:Y:S04]  /*3260*/  LDS.64 R6, [R13+0x1000] ;  /* 0x001000000d067984 */ /* 0x000f280000000a00 */
[----:B------:R-:W5:Y:S04]  /*3270*/  LDS.64 R8, [R9+0x1000] ;  /* 0x0010000009087984 */ /* 0x000f680000000a00 */
[----:B------:R-:W4:Y:S04]  /*3280*/  LDS.64 R10, [R11+0x1000] ;  /* 0x001000000b0a7984 */ /* 0x000f280000000a00 */
[----:B------:R-:W5:Y:S04]  /*3290*/  LDS.64 R12, [R53+0x1000] ;  /* 0x00100000350c7984 */ /* 0x000f680000000a00 */
[----:B0-----:R0:W-:Y:S01]  /*32a0*/  @P1 STG.E.U16 [R30.64], R16 ;  /* 0x000000101e001986 */ /* 0x0011e2000c101506 */
[----:B------:R-:W-:-:S03]  /*32b0*/  LEA R34, P1, R94, R21, 0x1 ;  /* 0x000000155e227211 */ /* 0x000fc600078208ff */
[----:B-1----:R1:W-:Y:S01]  /*32c0*/  @P5 STG.E.U16 [R32.64], R14 ;  /* 0x0000000e20005986 */ /* 0x0023e2000c101506 */
[----:B------:R-:W-:Y:S02]  /*32d0*/  LEA.HI.X.SX32 R35, R94, R19, 0x1, P1 ;  /* 0x000000135e237211 */ /* 0x000fe400008f0eff */
[----:B------:R-:W-:Y:S02]  /*32e0*/  ISETP.LT.AND P1, PT, R36, c[0x0][0x17c], !P0 ;  /* 0x00005f0024007a0c */ /* 0x000fe40004721270 */
[-C--:B------:R-:W-:Y:S01]  /*32f0*/  LEA R36, P6, R56, R21.reuse, 0x1 ;  /* 0x0000001538247211 */ /* 0x080fe200078c08ff */
[----:B--2---:R2:W-:Y:S01]  /*3300*/  @P3 STG.E.U16 [R34.64], R2 ;  /* 0x0000000222003986 */ /* 0x0045e2000c101506 */
[C---:B------:R-:W-:Y:S02]  /*3310*/  ISETP.LT.AND P3, PT, R39.reuse, c[0x0][0x17c], !P0 ;  /* 0x00005f0027007a0c */ /* 0x040fe40004761270 */
[----:B0-----:R-:W-:Y:S02]  /*3320*/  LEA R30, P5, R54, R21, 0x1 ;  /* 0x00000015361e7211 */ /* 0x001fe400078a08ff */
[-C--:B------:R-:W-:Y:S01]  /*3330*/  LEA.HI.X.SX32 R37, R56, R19.reuse, 0x1, P6 ;  /* 0x0000001338257211 */ /* 0x080fe200030f0eff */
[----:B------:R-:W-:Y:S01]  /*3340*/  IMAD R56, R38, c[0x0][0x198], RZ ;  /* 0x0000660026387a24 */ /* 0x000fe200078e02ff */
[----:B------:R-:W-:Y:S01]  /*3350*/  LEA.HI.X.SX32 R31, R54, R19, 0x1, P5 ;  /* 0x00000013361f7211 */ /* 0x000fe200028f0eff */
[----:B------:R-:W-:Y:S01]  /*3360*/  IMAD R54, R39, c[0x0][0x198], RZ ;  /* 0x0000660027367a24 */ /* 0x000fe200078e02ff */
[----:B-1----:R-:W-:-:S02]  /*3370*/  LEA R32, P5, R58, R21, 0x1 ;  /* 0x000000153a207211 */ /* 0x002fc400078a08ff */
[----:B------:R-:W-:Y:S01]  /*3380*/  PRMT R16, R16, 0x7632, R16 ;  /* 0x0000763210107816 */ /* 0x000fe20000000010 */
[----:B---3--:R-:W-:Y:S01]  /*3390*/  @P4 STG.E.U16 [R30.64], R4 ;  /* 0x000000041e004986 */ /* 0x008fe2000c101506 */
[----:B------:R-:W-:Y:S02]  /*33a0*/  LEA.HI.X.SX32 R33, R58, R19, 0x1, P5 ;  /* 0x000000133a217211 */ /* 0x000fe400028f0eff */
[-C--:B--2---:R-:W-:Y:S01]  /*33b0*/  LEA R34, P5, R56, R21.reuse, 0x1 ;  /* 0x0000001538227211 */ /* 0x084fe200078a08ff */
[----:B----4-:R0:W-:Y:S01]  /*33c0*/  @P2 STG.E.U16 [R36.64], R6 ;  /* 0x0000000624002986 */ /* 0x0101e2000c101506 */
[----:B------:R-:W-:Y:S02]  /*33d0*/  ISETP.LT.AND P2, PT, R38, c[0x0][0x17c], !P0 ;  /* 0x00005f0026007a0c */ /* 0x000fe40004741270 */
[----:B------:R-:W-:Y:S01]  /*33e0*/  LEA R38, P4, R54, R21, 0x1 ;  /* 0x0000001536267211 */ /* 0x000fe200078808ff */
[----:B-----5:R1:W-:Y:S01]  /*33f0*/  @P1 STG.E.U16 [R32.64], R8 ;  /* 0x0000000820001986 */ /* 0x0203e2000c101506 */
[----:B------:R-:W-:-:S02]  /*3400*/  LEA.HI.X.SX32 R35, R56, R19, 0x1, P5 ;  /* 0x0000001338237211 */ /* 0x000fc400028f0eff */
[----:B------:R-:W-:Y:S02]  /*3410*/  LEA.HI.X.SX32 R39, R54, R19, 0x1, P4 ;  /* 0x0000001336277211 */ /* 0x000fe400020f0eff */
[C---:B------:R-:W-:Y:S01]  /*3420*/  ISETP.LT.AND P1, PT, R52.reuse, c[0x0][0x17c], !P0 ;  /* 0x00005f0034007a0c */ /* 0x040fe20004721270 */
[----:B------:R-:W-:Y:S01]  /*3430*/  IMAD R52, R52, c[0x0][0x198], RZ ;  /* 0x0000660034347a24 */ /* 0x000fe200078e02ff */
[C---:B------:R-:W-:Y:S01]  /*3440*/  ISETP.LT.AND P4, PT, R51.reuse, c[0x0][0x17c], !P0 ;  /* 0x00005f0033007a0c */ /* 0x040fe20004781270 */
[----:B0-----:R-:W-:Y:S01]  /*3450*/  IMAD R36, R51, c[0x0][0x198], RZ ;  /* 0x0000660033247a24 */ /* 0x001fe200078e02ff */
[----:B------:R-:W-:Y:S01]  /*3460*/  @P3 STG.E.U16 [R38.64], R10 ;  /* 0x0000000a26003986 */ /* 0x000fe2000c101506 */
[----:B------:R-:W-:Y:S01]  /*3470*/  PRMT R4, R14, 0x7632, R4 ;  /* 0x000076320e047816 */ /* 0x000fe20000000004 */
[----:B------:R-:W-:Y:S01]  /*3480*/  IMAD R14, R47, c[0x0][0x198], RZ ;  /* 0x000066002f0e7a24 */ /* 0x000fe200078e02ff */
[-C--:B------:R-:W-:Y:S01]  /*3490*/  LEA R30, P3, R52, R21.reuse, 0x1 ;  /* 0x00000015341e7211 */ /* 0x080fe200078608ff */
[----:B------:R0:W-:Y:S01]  /*34a0*/  @P2 STG.E.U16 [R34.64], R12 ;  /* 0x0000000c22002986 */ /* 0x0001e2000c101506 */
[----:B-1----:R-:W-:-:S02]  /*34b0*/  LEA R32, P2, R36, R21, 0x1 ;  /* 0x0000001524207211 */ /* 0x002fc400078408ff */
[-C--:B------:R-:W-:Y:S02]  /*34c0*/  LEA.HI.X.SX32 R31, R52, R19.reuse, 0x1, P3 ;  /* 0x00000013341f7211 */ /* 0x080fe400018f0eff */
[----:B------:R-:W-:Y:S02]  /*34d0*/  LEA.HI.X.SX32 R33, R36, R19, 0x1, P2 ;  /* 0x0000001324217211 */ /* 0x000fe400010f0eff */
[C---:B------:R-:W-:Y:S01]  /*34e0*/  ISETP.LT.AND P2, PT, R50.reuse, c[0x0][0x17c], !P0 ;  /* 0x00005f0032007a0c */ /* 0x040fe20004741270 */
[----:B------:R-:W-:Y:S01]  /*34f0*/  IMAD R50, R50, c[0x0][0x198], RZ ;  /* 0x0000660032327a24 */ /* 0x000fe200078e02ff */
[----:B------:R-:W-:Y:S01]  /*3500*/  PRMT R6, R2, 0x7632, R6 ;  /* 0x0000763202067816 */ /* 0x000fe20000000006 */
[----:B------:R1:W-:Y:S01]  /*3510*/  @P1 STG.E.U16 [R30.64], R16 ;  /* 0x000000101e001986 */ /* 0x0003e2000c101506 */
[C---:B------:R-:W-:Y:S01]  /*3520*/  IMAD R2, R49.reuse, c[0x0][0x198], RZ ;  /* 0x0000660031027a24 */ /* 0x040fe200078e02ff */
[----:B------:R-:W-:Y:S02]  /*3530*/  ISETP.LT.AND P1, PT, R49, c[0x0][0x17c], !P0 ;  /* 0x00005f0031007a0c */ /* 0x000fe40004721270 */
[----:B------:R-:W-:Y:S01]  /*3540*/  LEA R36, P3, R50, R21, 0x1 ;  /* 0x0000001532247211 */ /* 0x000fe200078608ff */
[----:B------:R2:W-:Y:S01]  /*3550*/  @P4 STG.E.U16 [R32.64], R4 ;  /* 0x0000000420004986 */ /* 0x0005e2000c101506 */
[C---:B------:R-:W-:Y:S01]  /*3560*/  ISETP.LT.AND P4, PT, R48.reuse, c[0x0][0x17c], !P0 ;  /* 0x00005f0030007a0c */ /* 0x040fe20004781270 */
[----:B------:R-:W-:Y:S01]  /*3570*/  IMAD R48, R48, c[0x0][0x198], RZ ;  /* 0x0000660030307a24 */ /* 0x000fe200078e02ff */
[----:B------:R-:W-:-:S02]  /*3580*/  LEA.HI.X.SX32 R37, R50, R19, 0x1, P3 ;  /* 0x0000001332257211 */ /* 0x000fc400018f0eff */
[----:B------:R-:W-:Y:S02]  /*3590*/  ISETP.LT.AND P3, PT, R47, c[0x0][0x17c], !P0 ;  /* 0x00005f002f007a0c */ /* 0x000fe40004761270 */
[-C--:B0-----:R-:W-:Y:S01]  /*35a0*/  LEA R34, P6, R14, R21.reuse, 0x1 ;  /* 0x000000150e227211 */ /* 0x081fe200078c08ff */
[----:B------:R0:W-:Y:S01]  /*35b0*/  @P2 STG.E.U16 [R36.64], R6 ;  /* 0x0000000624002986 */ /* 0x0001e2000c101506 */
[----:B-1----:R-:W-:Y:S02]  /*35c0*/  LEA R30, P2, R2, R21, 0x1 ;  /* 0x00000015021e7211 */ /* 0x002fe400078408ff */
[----:B------:R-:W-:Y:S02]  /*35d0*/  PRMT R16, R6, 0x7632, R16 ;  /* 0x0000763206107816 */ /* 0x000fe40000000010 */
[----:B--2---:R-:W-:Y:S02]  /*35e0*/  PRMT R4, R4, 0x7632, R4 ;  /* 0x0000763204047816 */ /* 0x004fe40000000004 */
[----:B------:R-:W-:Y:S01]  /*35f0*/  LEA.HI.X.SX32 R31, R2, R19, 0x1, P2 ;  /* 0x00000013021f7211 */ /* 0x000fe200010f0eff */
[----:B------:R-:W-:Y:S01]  /*3600*/  IMAD R2, R45, c[0x0][0x198], RZ ;  /* 0x000066002d027a24 */ /* 0x000fe200078e02ff */
[----:B------:R-:W-:-:S02]  /*3610*/  LEA R32, P5, R48, R21, 0x1 ;  /* 0x0000001530207211 */ /* 0x000fc400078a08ff */
[----:B------:R-:W-:Y:S01]  /*3620*/  PRMT R8, R8, 0x7632, R8 ;  /* 0x0000763208087816 */ /* 0x000fe20000000008 */
[----:B------:R1:W-:Y:S01]  /*3630*/  @P1 STG.E.U16 [R30.64], R4 ;  /* 0x000000041e001986 */ /* 0x0003e2000c101506 */
[-C--:B------:R-:W-:Y:S01]  /*3640*/  LEA.HI.X.SX32 R33, R48, R19.reuse, 0x1, P5 ;  /* 0x0000001330217211 */ /* 0x080fe200028f0eff */
[----:B0-----:R-:W-:Y:S01]  /*3650*/  IMAD R6, R25, c[0x0][0x198], RZ ;  /* 0x0000660019067a24 */ /* 0x001fe200078e02ff */
[----:B------:R-:W-:Y:S02]  /*3660*/  LEA.HI.X.SX32 R35, R14, R19, 0x1, P6 ;  /* 0x000000130e237211 */ /* 0x000fe400030f0eff */
[C---:B------:R-:W-:Y:S01]  /*3670*/  ISETP.LT.AND P1, PT, R46.reuse, c[0x0][0x17c], !P0 ;  /* 0x00005f002e007a0c */ /* 0x040fe20004721270 */
[----:B------:R-:W-:Y:S01]  /*3680*/  IMAD R46, R46, c[0x0][0x198], RZ ;  /* 0x000066002e2e7a24 */ /* 0x000fe200078e02ff */
[----:B------:R0:W-:Y:S01]  /*3690*/  @P4 STG.E.U16 [R32.64], R16 ;  /* 0x0000001020004986 */ /* 0x0001e2000c101506 */
[C---:B------:R-:W-:Y:S01]  /*36a0*/  ISETP.LT.AND P2, PT, R44.reuse, c[0x0][0x17c], !P0 ;  /* 0x00005f002c007a0c */ /* 0x040fe20004741270 */
[----:B------:R-:W-:Y:S01]  /*36b0*/  IMAD R44, R44, c[0x0][0x198], RZ ;  /* 0x000066002c2c7a24 */ /* 0x000fe200078e02ff */
[----:B------:R-:W-:Y:S01]  /*36c0*/  PRMT R10, R10, 0x7632, R10 ;  /* 0x000076320a0a7816 */ /* 0x000fe2000000000a */
[----:B------:R2:W-:Y:S01]  /*36d0*/  @P3 STG.E.U16 [R34.64], R8 ;  /* 0x0000000822003986 */ /* 0x0005e2000c101506 */
[----:B------:R-:W-:Y:S01]  /*36e0*/  ISETP.LT.AND P3, PT, R45, c[0x0][0x17c], !P0 ;  /* 0x00005f002d007a0c */ /* 0x000fe20004761270 */
[----:B-1----:R-:W-:Y:S01]  /*36f0*/  IMAD R4, R43, c[0x0][0x198], RZ ;  /* 0x000066002b047a24 */ /* 0x002fe200078e02ff */
[----:B------:R-:W-:-:S02]  /*3700*/  LEA R36, P6, R46, R21, 0x1 ;  /* 0x000000152e247211 */ /* 0x000fc400078c08ff */
[----:B------:R-:W-:Y:S02]  /*3710*/  LEA R30, P5, R2, R21, 0x1 ;  /* 0x00000015021e7211 */ /* 0x000fe400078a08ff */
[----:B------:R-:W-:Y:S02]  /*3720*/  LEA.HI.X.SX32 R37, R46, R19, 0x1, P6 ;  /* 0x000000132e257211 */ /* 0x000fe400030f0eff */
[----:B0-----:R-:W-:Y:S02]  /*3730*/  LEA R32, P6, R44, R21, 0x1 ;  /* 0x000000152c207211 */ /* 0x001fe400078c08ff */
[----:B------:R-:W-:Y:S01]  /*3740*/  PRMT R12, R12, 0x7632, R12 ;  /* 0x000076320c0c7816 */ /* 0x000fe2000000000c */
[----:B------:R0:W-:Y:S01]  /*3750*/  @P1 STG.E.U16 [R36.64], R10 ;  /* 0x0000000a24001986 */ /* 0x0001e2000c101506 */
[-C--:B------:R-:W-:Y:S01]  /*3760*/  LEA.HI.X.SX32 R31, R2, R19.reuse, 0x1, P5 ;  /* 0x00000013021f7211 */ /* 0x080fe200028f0eff */
[----:B------:R-:W-:Y:S01]  /*3770*/  IMAD R2, R41, c[0x0][0x198], RZ ;  /* 0x0000660029027a24 */ /* 0x000fe200078e02ff */
[----:B------:R-:W-:Y:S01]  /*3780*/  LEA.HI.X.SX32 R33, R44, R19, 0x1, P6 ;  /* 0x000000132c217211 */ /* 0x000fe200030f0eff */
[----:B--2---:R-:W-:Y:S01]  /*3790*/  IMAD R8, R0, c[0x0][0x198], RZ ;  /* 0x0000660000087a24 */ /* 0x004fe200078e02ff */
[C---:B------:R-:W-:Y:S01]  /*37a0*/  ISETP.LT.AND P1, PT, R42.reuse, c[0x0][0x17c], !P0 ;  /* 0x00005f002a007a0c */ /* 0x040fe20004721270 */
[----:B------:R-:W-:Y:S01]  /*37b0*/  IMAD R42, R42, c[0x0][0x198], RZ ;  /* 0x000066002a2a7a24 */ /* 0x000fe200078e02ff */
[----:B------:R-:W-:Y:S01]  /*37c0*/  ISETP.LT.AND P4, PT, R43, c[0x0][0x17c], !P0 ;  /* 0x00005f002b007a0c */ /* 0x000fe20004781270 */
[----:B------:R1:W-:Y:S01]  /*37d0*/  @P3 STG.E.U16 [R30.64], R12 ;  /* 0x0000000c1e003986 */ /* 0x0003e2000c101506 */
[----:B------:R-:W-:-:S02]  /*37e0*/  LEA R34, P5, R4, R21, 0x1 ;  /* 0x0000001504227211 */ /* 0x000fc400078a08ff */
[----:B------:R-:W-:Y:S01]  /*37f0*/  ISETP.LT.AND P3, PT, R41, c[0x0][0x17c], !P0 ;  /* 0x00005f0029007a0c */ /* 0x000fe20004761270 */
[----:B------:R2:W-:Y:S01]  /*3800*/  @P2 STG.E.U16 [R32.64], R17 ;  /* 0x0000001120002986 */ /* 0x0005e2000c101506 */
[C---:B------:R-:W-:Y:S01]  /*3810*/  ISETP.LT.AND P2, PT, R40.reuse, c[0x0][0x17c], !P0 ;  /* 0x00005f0028007a0c */ /* 0x040fe20004741270 */
[----:B------:R-:W-:Y:S01]  /*3820*/  IMAD R40, R40, c[0x0][0x198], RZ ;  /* 0x0000660028287a24 */ /* 0x000fe200078e02ff */
[----:B0-----:R-:W-:Y:S02]  /*3830*/  LEA R36, P6, R42, R21, 0x1 ;  /* 0x000000152a247211 */ /* 0x001fe400078c08ff */
[----:B------:R-:W-:Y:S01]  /*3840*/  LEA.HI.X.SX32 R35, R4, R19, 0x1, P5 ;  /* 0x0000001304237211 */ /* 0x000fe200028f0eff */
[----:B------:R-:W-:Y:S01]  /*3850*/  IMAD R4, R29, c[0x0][0x198], RZ ;  /* 0x000066001d047a24 */ /* 0x000fe200078e02ff */
[----:B------:R-:W-:Y:S02]  /*3860*/  LEA R16, P5, R2, R21, 0x1 ;  /* 0x0000001502107211 */ /* 0x000fe400078a08ff */
[----:B------:R-:W-:Y:S01]  /*3870*/  LEA.HI.X.SX32 R37, R42, R19, 0x1, P6 ;  /* 0x000000132a257211 */ /* 0x000fe200030f0eff */
[----:B------:R-:W-:Y:S01]  /*3880*/  @P4 STG.E.U16 [R34.64], R15 ;  /* 0x0000000f22004986 */ /* 0x000fe2000c101506 */
[----:B-1----:R-:W-:-:S02]  /*3890*/  LEA R30, P6, R40, R21, 0x1 ;  /* 0x00000015281e7211 */ /* 0x002fc400078c08ff */
[----:B------:R-:W-:Y:S01]  /*38a0*/  PRMT R10, R17, 0x7632, R10 ;  /* 0x00007632110a7816 */ /* 0x000fe2000000000a */
[----:B------:R-:W-:Y:S01]  /*38b0*/  @P1 STG.E.U16 [R36.64], R3 ;  /* 0x0000000324001986 */ /* 0x000fe2000c101506 */
[-C--:B--2---:R-:W-:Y:S01]  /*38c0*/  LEA.HI.X.SX32 R17, R2, R19.reuse, 0x1, P5 ;  /* 0x0000001302117211 */ /* 0x084fe200028f0eff */
[----:B------:R-:W-:Y:S01]  /*38d0*/  IMAD R2, R27, c[0x0][0x198], RZ ;  /* 0x000066001b027a24 */ /* 0x000fe200078e02ff */
[----:B------:R-:W-:Y:S02]  /*38e0*/  LEA.HI.X.SX32 R31, R40, R19, 0x1, P6 ;  /* 0x00000013281f7211 */ /* 0x000fe400030f0eff */
[----:B------:R-:W-:Y:S01]  /*38f0*/  ISETP.LT.AND P4, PT, R29, c[0x0][0x17c], !P0 ;  /* 0x00005f001d007a0c */ /* 0x000fe20004781270 */
[----:B------:R0:W-:Y:S01]  /*3900*/  @P3 STG.E.U16 [R16.64], R5 ;  /* 0x0000000510003986 */ /* 0x0001e2000c101506 */
[----:B------:R-:W-:Y:S02]  /*3910*/  LEA R32, P5, R4, R21, 0x1 ;  /* 0x0000001504207211 */ /* 0x000fe400078a08ff */
[C---:B------:R-:W-:Y:S01]  /*3920*/  ISETP.LT.AND P1, PT, R28.reuse, c[0x0][0x17c], !P0 ;  /* 0x00005f001c007a0c */ /* 0x040fe20004721270 */
[----:B------:R-:W-:Y:S01]  /*3930*/  IMAD R28, R28, c[0x0][0x198], RZ ;  /* 0x000066001c1c7a24 */ /* 0x000fe200078e02ff */
[----:B------:R-:W-:Y:S01]  /*3940*/  LEA.HI.X.SX32 R33, R4, R19, 0x1, P5 ;  /* 0x0000001304217211 */ /* 0x000fe200028f0eff */
[----:B------:R-:W-:Y:S01]  /*3950*/  @P2 STG.E.U16 [R30.64], R7 ;  /* 0x000000071e002986 */ /* 0x000fe2000c101506 */
[C---:B------:R-:W-:Y:S01]  /*3960*/  ISETP.LT.AND P2, PT, R26.reuse, c[0x0][0x17c], !P0 ;  /* 0x00005f001a007a0c */ /* 0x040fe20004741270 */
[----:B------:R-:W-:Y:S01]  /*3970*/  IMAD R4, R26, c[0x0][0x198], RZ ;  /* 0x000066001a047a24 */ /* 0x000fe200078e02ff */
[----:B------:R-:W-:-:S02]  /*3980*/  ISETP.LT.AND P3, PT, R27, c[0x0][0x17c], !P0 ;  /* 0x00005f001b007a0c */ /* 0x000fc40004761270 */
[-C--:B------:R-:W-:Y:S01]  /*3990*/  LEA R26, P6, R28, R21.reuse, 0x1 ;  /* 0x000000151c1a7211 */ /* 0x080fe200078c08ff */
[----:B------:R-:W-:Y:S01]  /*39a0*/  @P4 STG.E.U16 [R32.64], R9 ;  /* 0x0000000920004986 */ /* 0x000fe2000c101506 */
[----:B------:R-:W-:Y:S02]  /*39b0*/  LEA R14, P5, R2, R21, 0x1 ;  /* 0x00000015020e7211 */ /* 0x000fe400078a08ff */
[----:B------:R-:W-:Y:S02]  /*39c0*/  LEA.HI.X.SX32 R27, R28, R19, 0x1, P6 ;  /* 0x000000131c1b7211 */ /* 0x000fe400030f0eff */
[----:B0-----:R-:W-:Y:S02]  /*39d0*/  LEA R16, P6, R4, R21, 0x1 ;  /* 0x0000001504107211 */ /* 0x001fe400078c08ff */
[----:B------:R-:W-:Y:S01]  /*39e0*/  PRMT R3, R15, 0x7632, R3 ;  /* 0x000076320f037816 */ /* 0x000fe20000000003 */
[----:B------:R-:W-:Y:S01]  /*39f0*/  @P1 STG.E.U16 [R26.64], R11 ;  /* 0x0000000b1a001986 */ /* 0x000fe2000c101506 */
[----:B------:R-:W-:-:S02]  /*3a00*/  ISETP.LT.AND P4, PT, R25, c[0x0][0x17c], !P0 ;  /* 0x00005f0019007a0c */ /* 0x000fc40004781270 */
[-C--:B------:R-:W-:Y:S01]  /*3a10*/  LEA.HI.X.SX32 R15, R2, R19.reuse, 0x1, P5 ;  /* 0x00000013020f7211 */ /* 0x080fe200028f0eff */
[C---:B------:R-:W-:Y:S01]  /*3a20*/  IMAD R2, R23.reuse, c[0x0][0x198], RZ ;  /* 0x0000660017027a24 */ /* 0x040fe200078e02ff */
[----:B------:R-:W-:Y:S01]  /*3a30*/  LEA.HI.X.SX32 R17, R4, R19, 0x1, P6 ;  /* 0x0000001304117211 */ /* 0x000fe200030f0eff */
[----:B------:R-:W-:Y:S01]  /*3a40*/  IMAD R4, R22, c[0x0][0x198], RZ ;  /* 0x0000660016047a24 */ /* 0x000fe200078e02ff */
[----:B------:R-:W-:Y:S01]  /*3a50*/  LEA R28, P5, R6, R21, 0x1 ;  /* 0x00000015061c7211 */ /* 0x000fe200078a08ff */
[----:B------:R0:W-:Y:S01]  /*3a60*/  @P3 STG.E.U16 [R14.64], R13 ;  /* 0x0000000d0e003986 */ /* 0x0001e2000c101506 */
[----:B------:R-:W-:Y:S02]  /*3a70*/  ISETP.LT.AND P3, PT, R22, c[0x0][0x17c], !P0 ;  /* 0x00005f0016007a0c */ /* 0x000fe40004761270 */
[----:B------:R-:W-:Y:S01]  /*3a80*/  LEA.HI.X.SX32 R29, R6, R19, 0x1, P5 ;  /* 0x00000013061d7211 */ /* 0x000fe200028f0eff */
[----:B------:R1:W-:Y:S01]  /*3a90*/  @P2 STG.E.U16 [R16.64], R10 ;  /* 0x0000000a10002986 */ /* 0x0003e2000c101506 */
[C---:B------:R-:W-:Y:S01]  /*3aa0*/  ISETP.LT.AND P5, PT, R24.reuse, c[0x0][0x17c], !P0 ;  /* 0x00005f0018007a0c */ /* 0x040fe200047a1270 */
[----:B------:R-:W-:Y:S01]  /*3ab0*/  IMAD R24, R24, c[0x0][0x198], RZ ;  /* 0x0000660018187a24 */ /* 0x000fe200078e02ff */
[----:B------:R-:W-:Y:S01]  /*3ac0*/  LEA R22, P2, R4, R21, 0x1 ;  /* 0x0000001504167211 */ /* 0x000fe200078408ff */
[----:B------:R2:W-:Y:S01]  /*3ad0*/  @P4 STG.E.U16 [R28.64], R3 ;  /* 0x000000031c004986 */ /* 0x0005e2000c101506 */
[----:B------:R-:W-:Y:S01]  /*3ae0*/  ISETP.LT.AND P4, PT, R23, c[0x0][0x17c], !P0 ;  /* 0x00005f0017007a0c */ /* 0x000fe20004781270 */
[----:B------:R-:W-:Y:S01]  /*3af0*/  IMAD R6, R20, c[0x0][0x198], RZ ;  /* 0x0000660014067a24 */ /* 0x000fe200078e02ff */
[----:B------:R-:W-:-:S02]  /*3b00*/  LEA.HI.X.SX32 R23, R4, R19, 0x1, P2 ;  /* 0x0000001304177211 */ /* 0x000fc400010f0eff */
[-C--:B0-----:R-:W-:Y:S02]  /*3b10*/  LEA R14, P6, R24, R21.reuse, 0x1 ;  /* 0x00000015180e7211 */ /* 0x081fe400078c08ff */
[----:B------:R-:W-:Y:S01]  /*3b20*/  ISETP.LT.AND P2, PT, R20, c[0x0][0x17c], !P0 ;  /* 0x00005f0014007a0c */ /* 0x000fe20004741270 */
[----:B-1----:R-:W-:Y:S01]  /*3b30*/  IMAD R10, R18, c[0x0][0x198], RZ ;  /* 0x00006600120a7a24 */ /* 0x002fe200078e02ff */
[C---:B------:R-:W-:Y:S02]  /*3b40*/  LEA R16, P1, R2.reuse, R21, 0x1 ;  /* 0x0000001502107211 */ /* 0x040fe400078208ff */
[----:B------:R-:W-:Y:S02]  /*3b50*/  PRMT R7, R3, 0x7632, R7 ;  /* 0x0000763203077816 */ /* 0x000fe40000000007 */
[----:B------:R-:W-:Y:S02]  /*3b60*/  LEA.HI.X.SX32 R17, R2, R19, 0x1, P1 ;  /* 0x0000001302117211 */ /* 0x000fe400008f0eff */
[----:B------:R-:W-:-:S02]  /*3b70*/  LEA R26, P1, R8, R21, 0x1 ;  /* 0x00000015081a7211 */ /* 0x000fc400078208ff */
[-C--:B------:R-:W-:Y:S02]  /*3b80*/  LEA.HI.X.SX32 R15, R24, R19.reuse, 0x1, P6 ;  /* 0x00000013180f7211 */ /* 0x080fe400030f0eff */
[----:B------:R-:W-:Y:S02]  /*3b90*/  LEA.HI.X.SX32 R27, R8, R19, 0x1, P1 ;  /* 0x00000013081b7211 */ /* 0x000fe400008f0eff */
[----:B------:R-:W-:Y:S01]  /*3ba0*/  ISETP.LT.AND P1, PT, R0, c[0x0][0x17c], !P0 ;  /* 0x00005f0000007a0c */ /* 0x000fe20004721270 */
[----:B------:R2:W-:Y:S01]  /*3bb0*/  @P5 STG.E.U16 [R14.64], R7 ;  /* 0x000000070e005986 */ /* 0x0005e2000c101506 */
[----:B------:R-:W-:Y:S02]  /*3bc0*/  ISETP.LT.AND P0, PT, R18, c[0x0][0x17c], !P0 ;  /* 0x00005f0012007a0c */ /* 0x000fe40004701270 */
[----:B------:R-:W-:Y:S02]  /*3bd0*/  LEA R24, P6, R6, R21, 0x1 ;  /* 0x0000001506187211 */ /* 0x000fe400078c08ff */
[----:B------:R-:W-:-:S02]  /*3be0*/  PRMT R11, R7, 0x7632, R11 ;  /* 0x00007632070b7816 */ /* 0x000fc4000000000b */
[----:B------:R-:W-:Y:S02]  /*3bf0*/  PRMT R8, R5, 0x7632, R8 ;  /* 0x0000763205087816 */ /* 0x000fe40000000008 */
[----:B------:R-:W-:Y:S02]  /*3c00*/  LEA.HI.X.SX32 R25, R6, R19, 0x1, P6 ;  /* 0x0000001306197211 */ /* 0x000fe400030f0eff */
[----:B------:R-:W-:Y:S01]  /*3c10*/  PRMT R12, R9, 0x7632, R12 ;  /* 0x00007632090c7816 */ /* 0x000fe2000000000c */
[----:B------:R2:W-:Y:S01]  /*3c20*/  @P4 STG.E.U16 [R16.64], R8 ;  /* 0x0000000810004986 */ /* 0x0005e2000c101506 */
[----:B------:R-:W-:Y:S02]  /*3c30*/  PRMT R0, R11, 0x7632, R0 ;  /* 0x000076320b007816 */ /* 0x000fe40000000000 */
[C---:B------:R-:W-:Y:S01]  /*3c40*/  LEA R20, P6, R10.reuse, R21, 0x1 ;  /* 0x000000150a147211 */ /* 0x040fe200078c08ff */
[----:B------:R2:W-:Y:S03]  /*3c50*/  @P3 STG.E.U16 [R22.64], R11 ;  /* 0x0000000b16003986 */ /* 0x0005e6000c101506 */
[----:B------:R-:W-:Y:S01]  /*3c60*/  LEA.HI.X.SX32 R21, R10, R19, 0x1, P6 ;  /* 0x000000130a157211 */ /* 0x000fe200030f0eff */
[----:B------:R2:W-:Y:S04]  /*3c70*/  @P2 STG.E.U16 [R24.64], R12 ;  /* 0x0000000c18002986 */ /* 0x0005e8000c101506 */
[----:B------:R2:W-:Y:S01]  /*3c80*/  @P1 STG.E.U16 [R26.64], R0 ;  /* 0x000000001a001986 */ /* 0x0005e2000c101506 */
[----:B------:R-:W-:Y:S05]  /*3c90*/  @!P0 EXIT ;  /* 0x000000000000894d */ /* 0x000fea0003800000 */
[----:B------:R-:W-:-:S05]  /*3ca0*/  PRMT R10, R13, 0x7632, R10 ;  /* 0x000076320d0a7816 */ /* 0x000fca000000000a */
[----:B------:R-:W-:Y:S01]  /*3cb0*/  STG.E.U16 [R20.64], R10 ;  /* 0x0000000a14007986 */ /* 0x000fe2000c101506 */
[----:B------:R-:W-:Y:S05]  /*3cc0*/  EXIT ;  /* 0x000000000000794d */ /* 0x000fea0003800000 */
.L_x_4:
[----:B------:R-:W-:-:S00]  /*3cd0*/  BRA `(.L_x_4) ;  /* 0xfffffff000007947 */ /* 0x000fc0000383ffff */
[----:B------:R-:W-:-:S00]  /*3ce0*/  NOP ;  /* 0x0000000000007918 */ /* 0x000fc00000000000 */
        /* <DEDUP_REMOVED lines=9> */
.L_x_5:


//--------------------- .nv.shared.matmul_kernel  --------------------------
	.section	.nv.shared.matmul_kernel,"aw",@nobits
	.sectionflags	@""
	.align	16
